//
// Generated by NVIDIA NVVM Compiler
//
// Compiler Build ID: CL-36424714
// Cuda compilation tools, release 13.0, V13.0.88
// Based on NVVM 20.0.0
//

.version 9.0
.target sm_100
.address_size 64

	// .globl	_Z6MatAddPfS_S_ii

.visible .entry _Z6MatAddPfS_S_ii(
	.param .u64 .ptr .align 1 _Z6MatAddPfS_S_ii_param_0,
	.param .u64 .ptr .align 1 _Z6MatAddPfS_S_ii_param_1,
	.param .u64 .ptr .align 1 _Z6MatAddPfS_S_ii_param_2,
	.param .u32 _Z6MatAddPfS_S_ii_param_3,
	.param .u32 _Z6MatAddPfS_S_ii_param_4
)
{
	.reg .pred 	%p<4>;
	.reg .b32 	%r<14>;
	.reg .b32 	%f<4>;
	.reg .b64 	%rd<11>;

	ld.param.u64 	%rd1, [_Z6MatAddPfS_S_ii_param_0];
	ld.param.u64 	%rd2, [_Z6MatAddPfS_S_ii_param_1];
	ld.param.u64 	%rd3, [_Z6MatAddPfS_S_ii_param_2];
	ld.param.u32 	%r4, [_Z6MatAddPfS_S_ii_param_3];
	ld.param.u32 	%r5, [_Z6MatAddPfS_S_ii_param_4];
	mov.u32 	%r6, %ctaid.y;
	mov.u32 	%r7, %ntid.y;
	mov.u32 	%r8, %tid.y;
	mad.lo.s32 	%r9, %r6, %r7, %r8;
	mov.u32 	%r10, %ctaid.x;
	mov.u32 	%r11, %ntid.x;
	mov.u32 	%r12, %tid.x;
	mad.lo.s32 	%r2, %r10, %r11, %r12;
	setp.ge.s32 	%p1, %r2, %r4;
	setp.ge.s32 	%p2, %r9, %r5;
	or.pred  	%p3, %p1, %p2;
	@%p3 bra 	$L__BB0_2;
	cvta.to.global.u64 	%rd4, %rd1;
	cvta.to.global.u64 	%rd5, %rd2;
	cvta.to.global.u64 	%rd6, %rd3;
	mad.lo.s32 	%r13, %r5, %r2, %r9;
	mul.wide.s32 	%rd7, %r13, 4;
	add.s64 	%rd8, %rd4, %rd7;
	ld.global.f32 	%f1, [%rd8];
	add.s64 	%rd9, %rd5, %rd7;
	ld.global.f32 	%f2, [%rd9];
	add.f32 	%f3, %f1, %f2;
	add.s64 	%rd10, %rd6, %rd7;
	st.global.f32 	[%rd10], %f3;
$L__BB0_2:
	ret;

}
	// .globl	_Z11MatAddConstPffS_ii
.visible .entry _Z11MatAddConstPffS_ii(
	.param .u64 .ptr .align 1 _Z11MatAddConstPffS_ii_param_0,
	.param .f32 _Z11MatAddConstPffS_ii_param_1,
	.param .u64 .ptr .align 1 _Z11MatAddConstPffS_ii_param_2,
	.param .u32 _Z11MatAddConstPffS_ii_param_3,
	.param .u32 _Z11MatAddConstPffS_ii_param_4
)
{
	.reg .pred 	%p<4>;
	.reg .b32 	%r<14>;
	.reg .b32 	%f<4>;
	.reg .b64 	%rd<8>;

	ld.param.u64 	%rd1, [_Z11MatAddConstPffS_ii_param_0];
	ld.param.f32 	%f1, [_Z11MatAddConstPffS_ii_param_1];
	ld.param.u64 	%rd2, [_Z11MatAddConstPffS_ii_param_2];
	ld.param.u32 	%r4, [_Z11MatAddConstPffS_ii_param_3];
	ld.param.u32 	%r5, [_Z11MatAddConstPffS_ii_param_4];
	mov.u32 	%r6, %ctaid.y;
	mov.u32 	%r7, %ntid.y;
	mov.u32 	%r8, %tid.y;
	mad.lo.s32 	%r9, %r6, %r7, %r8;
	mov.u32 	%r10, %ctaid.x;
	mov.u32 	%r11, %ntid.x;
	mov.u32 	%r12, %tid.x;
	mad.lo.s32 	%r2, %r10, %r11, %r12;
	setp.ge.s32 	%p1, %r2, %r4;
	setp.ge.s32 	%p2, %r9, %r5;
	or.pred  	%p3, %p1, %p2;
	@%p3 bra 	$L__BB1_2;
	cvta.to.global.u64 	%rd3, %rd1;
	cvta.to.global.u64 	%rd4, %rd2;
	mad.lo.s32 	%r13, %r5, %r2, %r9;
	mul.wide.s32 	%rd5, %r13, 4;
	add.s64 	%rd6, %rd3, %rd5;
	ld.global.f32 	%f2, [%rd6];
	add.f32 	%f3, %f1, %f2;
	add.s64 	%rd7, %rd4, %rd5;
	st.global.f32 	[%rd7], %f3;
$L__BB1_2:
	ret;

}
	// .globl	_Z11MatSubtractPfS_S_ii
.visible .entry _Z11MatSubtractPfS_S_ii(
	.param .u64 .ptr .align 1 _Z11MatSubtractPfS_S_ii_param_0,
	.param .u64 .ptr .align 1 _Z11MatSubtractPfS_S_ii_param_1,
	.param .u64 .ptr .align 1 _Z11MatSubtractPfS_S_ii_param_2,
	.param .u32 _Z11MatSubtractPfS_S_ii_param_3,
	.param .u32 _Z11MatSubtractPfS_S_ii_param_4
)
{
	.reg .pred 	%p<4>;
	.reg .b32 	%r<14>;
	.reg .b32 	%f<4>;
	.reg .b64 	%rd<11>;

	ld.param.u64 	%rd1, [_Z11MatSubtractPfS_S_ii_param_0];
	ld.param.u64 	%rd2, [_Z11MatSubtractPfS_S_ii_param_1];
	ld.param.u64 	%rd3, [_Z11MatSubtractPfS_S_ii_param_2];
	ld.param.u32 	%r4, [_Z11MatSubtractPfS_S_ii_param_3];
	ld.param.u32 	%r5, [_Z11MatSubtractPfS_S_ii_param_4];
	mov.u32 	%r6, %ctaid.y;
	mov.u32 	%r7, %ntid.y;
	mov.u32 	%r8, %tid.y;
	mad.lo.s32 	%r9, %r6, %r7, %r8;
	mov.u32 	%r10, %ctaid.x;
	mov.u32 	%r11, %ntid.x;
	mov.u32 	%r12, %tid.x;
	mad.lo.s32 	%r2, %r10, %r11, %r12;
	setp.ge.s32 	%p1, %r2, %r4;
	setp.ge.s32 	%p2, %r9, %r5;
	or.pred  	%p3, %p1, %p2;
	@%p3 bra 	$L__BB2_2;
	cvta.to.global.u64 	%rd4, %rd1;
	cvta.to.global.u64 	%rd5, %rd2;
	cvta.to.global.u64 	%rd6, %rd3;
	mad.lo.s32 	%r13, %r5, %r2, %r9;
	mul.wide.s32 	%rd7, %r13, 4;
	add.s64 	%rd8, %rd4, %rd7;
	ld.global.f32 	%f1, [%rd8];
	add.s64 	%rd9, %rd5, %rd7;
	ld.global.f32 	%f2, [%rd9];
	sub.f32 	%f3, %f1, %f2;
	add.s64 	%rd10, %rd6, %rd7;
	st.global.f32 	[%rd10], %f3;
$L__BB2_2:
	ret;

}
	// .globl	_Z16MatSubtractConstPffS_ii
.visible .entry _Z16MatSubtractConstPffS_ii(
	.param .u64 .ptr .align 1 _Z16MatSubtractConstPffS_ii_param_0,
	.param .f32 _Z16MatSubtractConstPffS_ii_param_1,
	.param .u64 .ptr .align 1 _Z16MatSubtractConstPffS_ii_param_2,
	.param .u32 _Z16MatSubtractConstPffS_ii_param_3,
	.param .u32 _Z16MatSubtractConstPffS_ii_param_4
)
{
	.reg .pred 	%p<4>;
	.reg .b32 	%r<14>;
	.reg .b32 	%f<4>;
	.reg .b64 	%rd<8>;

	ld.param.u64 	%rd1, [_Z16MatSubtractConstPffS_ii_param_0];
	ld.param.f32 	%f1, [_Z16MatSubtractConstPffS_ii_param_1];
	ld.param.u64 	%rd2, [_Z16MatSubtractConstPffS_ii_param_2];
	ld.param.u32 	%r4, [_Z16MatSubtractConstPffS_ii_param_3];
	ld.param.u32 	%r5, [_Z16MatSubtractConstPffS_ii_param_4];
	mov.u32 	%r6, %ctaid.y;
	mov.u32 	%r7, %ntid.y;
	mov.u32 	%r8, %tid.y;
	mad.lo.s32 	%r9, %r6, %r7, %r8;
	mov.u32 	%r10, %ctaid.x;
	mov.u32 	%r11, %ntid.x;
	mov.u32 	%r12, %tid.x;
	mad.lo.s32 	%r2, %r10, %r11, %r12;
	setp.ge.s32 	%p1, %r2, %r4;
	setp.ge.s32 	%p2, %r9, %r5;
	or.pred  	%p3, %p1, %p2;
	@%p3 bra 	$L__BB3_2;
	cvta.to.global.u64 	%rd3, %rd1;
	cvta.to.global.u64 	%rd4, %rd2;
	mad.lo.s32 	%r13, %r5, %r2, %r9;
	mul.wide.s32 	%rd5, %r13, 4;
	add.s64 	%rd6, %rd3, %rd5;
	ld.global.f32 	%f2, [%rd6];
	sub.f32 	%f3, %f2, %f1;
	add.s64 	%rd7, %rd4, %rd5;
	st.global.f32 	[%rd7], %f3;
$L__BB3_2:
	ret;

}
	// .globl	_Z7MatMultPfS_S_ii
.visible .entry _Z7MatMultPfS_S_ii(
	.param .u64 .ptr .align 1 _Z7MatMultPfS_S_ii_param_0,
	.param .u64 .ptr .align 1 _Z7MatMultPfS_S_ii_param_1,
	.param .u64 .ptr .align 1 _Z7MatMultPfS_S_ii_param_2,
	.param .u32 _Z7MatMultPfS_S_ii_param_3,
	.param .u32 _Z7MatMultPfS_S_ii_param_4
)
{
	.reg .pred 	%p<4>;
	.reg .b32 	%r<14>;
	.reg .b32 	%f<4>;
	.reg .b64 	%rd<11>;

	ld.param.u64 	%rd1, [_Z7MatMultPfS_S_ii_param_0];
	ld.param.u64 	%rd2, [_Z7MatMultPfS_S_ii_param_1];
	ld.param.u64 	%rd3, [_Z7MatMultPfS_S_ii_param_2];
	ld.param.u32 	%r4, [_Z7MatMultPfS_S_ii_param_3];
	ld.param.u32 	%r5, [_Z7MatMultPfS_S_ii_param_4];
	mov.u32 	%r6, %ctaid.y;
	mov.u32 	%r7, %ntid.y;
	mov.u32 	%r8, %tid.y;
	mad.lo.s32 	%r9, %r6, %r7, %r8;
	mov.u32 	%r10, %ctaid.x;
	mov.u32 	%r11, %ntid.x;
	mov.u32 	%r12, %tid.x;
	mad.lo.s32 	%r2, %r10, %r11, %r12;
	setp.ge.s32 	%p1, %r2, %r4;
	setp.ge.s32 	%p2, %r9, %r5;
	or.pred  	%p3, %p1, %p2;
	@%p3 bra 	$L__BB4_2;
	cvta.to.global.u64 	%rd4, %rd1;
	cvta.to.global.u64 	%rd5, %rd2;
	cvta.to.global.u64 	%rd6, %rd3;
	mad.lo.s32 	%r13, %r5, %r2, %r9;
	mul.wide.s32 	%rd7, %r13, 4;
	add.s64 	%rd8, %rd4, %rd7;
	ld.global.f32 	%f1, [%rd8];
	add.s64 	%rd9, %rd5, %rd7;
	ld.global.f32 	%f2, [%rd9];
	mul.f32 	%f3, %f1, %f2;
	add.s64 	%rd10, %rd6, %rd7;
	st.global.f32 	[%rd10], %f3;
$L__BB4_2:
	ret;

}
	// .globl	_Z12MatMultConstPffS_ii
.visible .entry _Z12MatMultConstPffS_ii(
	.param .u64 .ptr .align 1 _Z12MatMultConstPffS_ii_param_0,
	.param .f32 _Z12MatMultConstPffS_ii_param_1,
	.param .u64 .ptr .align 1 _Z12MatMultConstPffS_ii_param_2,
	.param .u32 _Z12MatMultConstPffS_ii_param_3,
	.param .u32 _Z12MatMultConstPffS_ii_param_4
)
{
	.reg .pred 	%p<4>;
	.reg .b32 	%r<14>;
	.reg .b32 	%f<4>;
	.reg .b64 	%rd<8>;

	ld.param.u64 	%rd1, [_Z12MatMultConstPffS_ii_param_0];
	ld.param.f32 	%f1, [_Z12MatMultConstPffS_ii_param_1];
	ld.param.u64 	%rd2, [_Z12MatMultConstPffS_ii_param_2];
	ld.param.u32 	%r4, [_Z12MatMultConstPffS_ii_param_3];
	ld.param.u32 	%r5, [_Z12MatMultConstPffS_ii_param_4];
	mov.u32 	%r6, %ctaid.y;
	mov.u32 	%r7, %ntid.y;
	mov.u32 	%r8, %tid.y;
	mad.lo.s32 	%r9, %r6, %r7, %r8;
	mov.u32 	%r10, %ctaid.x;
	mov.u32 	%r11, %ntid.x;
	mov.u32 	%r12, %tid.x;
	mad.lo.s32 	%r2, %r10, %r11, %r12;
	setp.ge.s32 	%p1, %r2, %r4;
	setp.ge.s32 	%p2, %r9, %r5;
	or.pred  	%p3, %p1, %p2;
	@%p3 bra 	$L__BB5_2;
	cvta.to.global.u64 	%rd3, %rd1;
	cvta.to.global.u64 	%rd4, %rd2;
	mad.lo.s32 	%r13, %r5, %r2, %r9;
	mul.wide.s32 	%rd5, %r13, 4;
	add.s64 	%rd6, %rd3, %rd5;
	ld.global.f32 	%f2, [%rd6];
	mul.f32 	%f3, %f1, %f2;
	add.s64 	%rd7, %rd4, %rd5;
	st.global.f32 	[%rd7], %f3;
$L__BB5_2:
	ret;

}
	// .globl	_Z9MatDividePfS_S_ii
.visible .entry _Z9MatDividePfS_S_ii(
	.param .u64 .ptr .align 1 _Z9MatDividePfS_S_ii_param_0,
	.param .u64 .ptr .align 1 _Z9MatDividePfS_S_ii_param_1,
	.param .u64 .ptr .align 1 _Z9MatDividePfS_S_ii_param_2,
	.param .u32 _Z9MatDividePfS_S_ii_param_3,
	.param .u32 _Z9MatDividePfS_S_ii_param_4
)
{
	.reg .pred 	%p<4>;
	.reg .b32 	%r<14>;
	.reg .b32 	%f<4>;
	.reg .b64 	%rd<11>;

	ld.param.u64 	%rd1, [_Z9MatDividePfS_S_ii_param_0];
	ld.param.u64 	%rd2, [_Z9MatDividePfS_S_ii_param_1];
	ld.param.u64 	%rd3, [_Z9MatDividePfS_S_ii_param_2];
	ld.param.u32 	%r4, [_Z9MatDividePfS_S_ii_param_3];
	ld.param.u32 	%r5, [_Z9MatDividePfS_S_ii_param_4];
	mov.u32 	%r6, %ctaid.y;
	mov.u32 	%r7, %ntid.y;
	mov.u32 	%r8, %tid.y;
	mad.lo.s32 	%r9, %r6, %r7, %r8;
	mov.u32 	%r10, %ctaid.x;
	mov.u32 	%r11, %ntid.x;
	mov.u32 	%r12, %tid.x;
	mad.lo.s32 	%r2, %r10, %r11, %r12;
	setp.ge.s32 	%p1, %r2, %r4;
	setp.ge.s32 	%p2, %r9, %r5;
	or.pred  	%p3, %p1, %p2;
	@%p3 bra 	$L__BB6_2;
	cvta.to.global.u64 	%rd4, %rd1;
	cvta.to.global.u64 	%rd5, %rd2;
	cvta.to.global.u64 	%rd6, %rd3;
	mad.lo.s32 	%r13, %r5, %r2, %r9;
	mul.wide.s32 	%rd7, %r13, 4;
	add.s64 	%rd8, %rd4, %rd7;
	ld.global.f32 	%f1, [%rd8];
	add.s64 	%rd9, %rd5, %rd7;
	ld.global.f32 	%f2, [%rd9];
	div.rn.f32 	%f3, %f1, %f2;
	add.s64 	%rd10, %rd6, %rd7;
	st.global.f32 	[%rd10], %f3;
$L__BB6_2:
	ret;

}
	// .globl	_Z14MatDivideConstPffS_ii
.visible .entry _Z14MatDivideConstPffS_ii(
	.param .u64 .ptr .align 1 _Z14MatDivideConstPffS_ii_param_0,
	.param .f32 _Z14MatDivideConstPffS_ii_param_1,
	.param .u64 .ptr .align 1 _Z14MatDivideConstPffS_ii_param_2,
	.param .u32 _Z14MatDivideConstPffS_ii_param_3,
	.param .u32 _Z14MatDivideConstPffS_ii_param_4
)
{
	.reg .pred 	%p<4>;
	.reg .b32 	%r<14>;
	.reg .b32 	%f<4>;
	.reg .b64 	%rd<8>;

	ld.param.u64 	%rd1, [_Z14MatDivideConstPffS_ii_param_0];
	ld.param.f32 	%f1, [_Z14MatDivideConstPffS_ii_param_1];
	ld.param.u64 	%rd2, [_Z14MatDivideConstPffS_ii_param_2];
	ld.param.u32 	%r4, [_Z14MatDivideConstPffS_ii_param_3];
	ld.param.u32 	%r5, [_Z14MatDivideConstPffS_ii_param_4];
	mov.u32 	%r6, %ctaid.y;
	mov.u32 	%r7, %ntid.y;
	mov.u32 	%r8, %tid.y;
	mad.lo.s32 	%r9, %r6, %r7, %r8;
	mov.u32 	%r10, %ctaid.x;
	mov.u32 	%r11, %ntid.x;
	mov.u32 	%r12, %tid.x;
	mad.lo.s32 	%r2, %r10, %r11, %r12;
	setp.ge.s32 	%p1, %r2, %r4;
	setp.ge.s32 	%p2, %r9, %r5;
	or.pred  	%p3, %p1, %p2;
	@%p3 bra 	$L__BB7_2;
	cvta.to.global.u64 	%rd3, %rd1;
	cvta.to.global.u64 	%rd4, %rd2;
	mad.lo.s32 	%r13, %r5, %r2, %r9;
	mul.wide.s32 	%rd5, %r13, 4;
	add.s64 	%rd6, %rd3, %rd5;
	ld.global.f32 	%f2, [%rd6];
	div.rn.f32 	%f3, %f2, %f1;
	add.s64 	%rd7, %rd4, %rd5;
	st.global.f32 	[%rd7], %f3;
$L__BB7_2:
	ret;

}
	// .globl	_Z6MatPowPffS_ii
.visible .entry _Z6MatPowPffS_ii(
	.param .u64 .ptr .align 1 _Z6MatPowPffS_ii_param_0,
	.param .f32 _Z6MatPowPffS_ii_param_1,
	.param .u64 .ptr .align 1 _Z6MatPowPffS_ii_param_2,
	.param .u32 _Z6MatPowPffS_ii_param_3,
	.param .u32 _Z6MatPowPffS_ii_param_4
)
{
	.reg .pred 	%p<25>;
	.reg .b32 	%r<28>;
	.reg .b32 	%f<77>;
	.reg .b64 	%rd<9>;

	ld.param.u64 	%rd1, [_Z6MatPowPffS_ii_param_0];
	ld.param.f32 	%f10, [_Z6MatPowPffS_ii_param_1];
	ld.param.u64 	%rd2, [_Z6MatPowPffS_ii_param_2];
	ld.param.u32 	%r5, [_Z6MatPowPffS_ii_param_3];
	ld.param.u32 	%r6, [_Z6MatPowPffS_ii_param_4];
	mov.u32 	%r7, %ctaid.y;
	mov.u32 	%r8, %ntid.y;
	mov.u32 	%r9, %tid.y;
	mad.lo.s32 	%r10, %r7, %r8, %r9;
	mov.u32 	%r11, %ctaid.x;
	mov.u32 	%r12, %ntid.x;
	mov.u32 	%r13, %tid.x;
	mad.lo.s32 	%r2, %r11, %r12, %r13;
	setp.ge.s32 	%p1, %r2, %r5;
	setp.ge.s32 	%p2, %r10, %r6;
	or.pred  	%p3, %p1, %p2;
	mov.f32 	%f76, 0f3F800000;
	@%p3 bra 	$L__BB8_10;
	cvta.to.global.u64 	%rd3, %rd1;
	mad.lo.s32 	%r3, %r6, %r2, %r10;
	mul.wide.s32 	%rd4, %r3, 4;
	add.s64 	%rd5, %rd3, %rd4;
	ld.global.f32 	%f1, [%rd5];
	mul.f32 	%f12, %f10, 0f3F000000;
	cvt.rzi.f32.f32 	%f13, %f12;
	add.f32 	%f14, %f13, %f13;
	sub.f32 	%f15, %f10, %f14;
	abs.f32 	%f2, %f15;
	abs.f32 	%f3, %f1;
	setp.lt.f32 	%p4, %f3, 0f00800000;
	mul.f32 	%f16, %f3, 0f4B800000;
	selp.f32 	%f17, %f16, %f3, %p4;
	selp.f32 	%f18, 0fC1C00000, 0f00000000, %p4;
	mov.b32 	%r14, %f17;
	add.s32 	%r15, %r14, -1060439283;
	and.b32  	%r16, %r15, -8388608;
	sub.s32 	%r17, %r14, %r16;
	mov.b32 	%f19, %r17;
	cvt.rn.f32.s32 	%f20, %r16;
	fma.rn.f32 	%f21, %f20, 0f34000000, %f18;
	add.f32 	%f22, %f19, 0fBF800000;
	add.f32 	%f23, %f19, 0f3F800000;
	rcp.approx.ftz.f32 	%f24, %f23;
	add.f32 	%f25, %f22, %f22;
	mul.f32 	%f26, %f25, %f24;
	mul.f32 	%f27, %f26, %f26;
	sub.f32 	%f28, %f22, %f26;
	add.f32 	%f29, %f28, %f28;
	neg.f32 	%f30, %f26;
	fma.rn.f32 	%f31, %f30, %f22, %f29;
	mul.rn.f32 	%f32, %f24, %f31;
	fma.rn.f32 	%f33, %f27, 0f3A2C32E4, 0f3B52E7DB;
	fma.rn.f32 	%f34, %f33, %f27, 0f3C93BB73;
	fma.rn.f32 	%f35, %f34, %f27, 0f3DF6384F;
	mul.rn.f32 	%f36, %f35, %f27;
	fma.rn.f32 	%f37, %f26, 0f3FB8AA3B, %f21;
	sub.f32 	%f38, %f21, %f37;
	fma.rn.f32 	%f39, %f26, 0f3FB8AA3B, %f38;
	fma.rn.f32 	%f40, %f32, 0f3FB8AA3B, %f39;
	fma.rn.f32 	%f41, %f26, 0f32A55E34, %f40;
	mul.f32 	%f42, %f36, 0f40400000;
	fma.rn.f32 	%f43, %f42, %f32, %f41;
	fma.rn.f32 	%f44, %f36, %f26, %f43;
	add.rn.f32 	%f45, %f37, %f44;
	neg.f32 	%f46, %f37;
	add.rn.f32 	%f47, %f45, %f46;
	neg.f32 	%f48, %f47;
	add.rn.f32 	%f49, %f44, %f48;
	mul.rn.f32 	%f50, %f45, %f10;
	neg.f32 	%f51, %f50;
	fma.rn.f32 	%f52, %f45, %f10, %f51;
	fma.rn.f32 	%f53, %f49, %f10, %f52;
	cvt.rni.f32.f32 	%f54, %f50;
	sub.f32 	%f55, %f50, %f54;
	add.f32 	%f56, %f55, %f53;
	fma.rn.f32 	%f57, %f56, 0f391FCB8E, 0f3AAF85ED;
	fma.rn.f32 	%f58, %f57, %f56, 0f3C1D9856;
	fma.rn.f32 	%f59, %f58, %f56, 0f3D6357BB;
	fma.rn.f32 	%f60, %f59, %f56, 0f3E75FDEC;
	fma.rn.f32 	%f61, %f60, %f56, 0f3F317218;
	fma.rn.f32 	%f62, %f61, %f56, 0f3F800000;
	cvt.rzi.s32.f32 	%r18, %f54;
	setp.gt.f32 	%p5, %f54, 0f00000000;
	selp.b32 	%r19, 0, -2097152000, %p5;
	add.s32 	%r20, %r19, 2130706432;
	mov.b32 	%f63, %r20;
	mul.f32 	%f64, %f62, %f63;
	shl.b32 	%r21, %r18, 23;
	sub.s32 	%r22, %r21, %r19;
	mov.b32 	%f65, %r22;
	mul.f32 	%f66, %f64, %f65;
	abs.f32 	%f67, %f50;
	setp.gt.f32 	%p6, %f67, 0f43180000;
	setp.lt.f32 	%p7, %f50, 0f00000000;
	selp.f32 	%f68, 0f00000000, 0f7F800000, %p7;
	selp.f32 	%f4, %f68, %f66, %p6;
	setp.eq.f32 	%p8, %f1, 0f3F800000;
	setp.eq.f32 	%p9, %f10, 0f00000000;
	or.pred  	%p10, %p9, %p8;
	@%p10 bra 	$L__BB8_9;
	setp.num.f32 	%p11, %f3, %f3;
	abs.f32 	%f69, %f10;
	setp.num.f32 	%p12, %f69, %f69;
	and.pred  	%p13, %p11, %p12;
	@%p13 bra 	$L__BB8_4;
	add.rn.f32 	%f76, %f1, %f10;
	bra.uni 	$L__BB8_9;
$L__BB8_4:
	setp.neu.f32 	%p14, %f1, 0f00000000;
	setp.neu.f32 	%p15, %f3, 0f7F800000;
	and.pred  	%p16, %p14, %p15;
	@%p16 bra 	$L__BB8_6;
	setp.neu.f32 	%p23, %f2, 0f3F800000;
	add.f32 	%f74, %f1, %f1;
	mov.b32 	%r23, %f74;
	setp.lt.f32 	%p24, %f10, 0f00000000;
	xor.b32  	%r24, %r23, 2139095040;
	selp.b32 	%r25, %r24, %r23, %p24;
	and.b32  	%r26, %r25, 2147483647;
	selp.b32 	%r27, %r26, %r25, %p23;
	mov.b32 	%f76, %r27;
	bra.uni 	$L__BB8_9;
$L__BB8_6:
	setp.eq.f32 	%p17, %f1, 0fBF800000;
	setp.eq.f32 	%p18, %f69, 0f7F800000;
	and.pred  	%p19, %p17, %p18;
	@%p19 bra 	$L__BB8_9;
	setp.geu.f32 	%p20, %f1, 0f00000000;
	mov.f32 	%f76, %f4;
	@%p20 bra 	$L__BB8_9;
	setp.neu.f32 	%p21, %f2, 0f3F800000;
	neg.f32 	%f71, %f4;
	selp.f32 	%f72, %f4, %f71, %p21;
	cvt.rmi.f32.f32 	%f73, %f10;
	setp.neu.f32 	%p22, %f10, %f73;
	selp.f32 	%f76, 0f7FFFFFFF, %f72, %p22;
$L__BB8_9:
	cvta.to.global.u64 	%rd6, %rd2;
	add.s64 	%rd8, %rd6, %rd4;
	st.global.f32 	[%rd8], %f76;
$L__BB8_10:
	ret;

}
	// .globl	_Z7MatSqrtPfS_ii
.visible .entry _Z7MatSqrtPfS_ii(
	.param .u64 .ptr .align 1 _Z7MatSqrtPfS_ii_param_0,
	.param .u64 .ptr .align 1 _Z7MatSqrtPfS_ii_param_1,
	.param .u32 _Z7MatSqrtPfS_ii_param_2,
	.param .u32 _Z7MatSqrtPfS_ii_param_3
)
{
	.reg .pred 	%p<4>;
	.reg .b32 	%r<14>;
	.reg .b32 	%f<3>;
	.reg .b64 	%rd<8>;

	ld.param.u64 	%rd1, [_Z7MatSqrtPfS_ii_param_0];
	ld.param.u64 	%rd2, [_Z7MatSqrtPfS_ii_param_1];
	ld.param.u32 	%r4, [_Z7MatSqrtPfS_ii_param_2];
	ld.param.u32 	%r5, [_Z7MatSqrtPfS_ii_param_3];
	mov.u32 	%r6, %ctaid.y;
	mov.u32 	%r7, %ntid.y;
	mov.u32 	%r8, %tid.y;
	mad.lo.s32 	%r9, %r6, %r7, %r8;
	mov.u32 	%r10, %ctaid.x;
	mov.u32 	%r11, %ntid.x;
	mov.u32 	%r12, %tid.x;
	mad.lo.s32 	%r2, %r10, %r11, %r12;
	setp.ge.s32 	%p1, %r2, %r4;
	setp.ge.s32 	%p2, %r9, %r5;
	or.pred  	%p3, %p1, %p2;
	@%p3 bra 	$L__BB9_2;
	cvta.to.global.u64 	%rd3, %rd1;
	cvta.to.global.u64 	%rd4, %rd2;
	mad.lo.s32 	%r13, %r5, %r2, %r9;
	mul.wide.s32 	%rd5, %r13, 4;
	add.s64 	%rd6, %rd3, %rd5;
	ld.global.f32 	%f1, [%rd6];
	sqrt.rn.f32 	%f2, %f1;
	add.s64 	%rd7, %rd4, %rd5;
	st.global.f32 	[%rd7], %f2;
$L__BB9_2:
	ret;

}
	// .globl	_Z6MatExpPfS_ii
.visible .entry _Z6MatExpPfS_ii(
	.param .u64 .ptr .align 1 _Z6MatExpPfS_ii_param_0,
	.param .u64 .ptr .align 1 _Z6MatExpPfS_ii_param_1,
	.param .u32 _Z6MatExpPfS_ii_param_2,
	.param .u32 _Z6MatExpPfS_ii_param_3
)
{
	.reg .pred 	%p<4>;
	.reg .b32 	%r<16>;
	.reg .b32 	%f<14>;
	.reg .b64 	%rd<8>;

	ld.param.u64 	%rd1, [_Z6MatExpPfS_ii_param_0];
	ld.param.u64 	%rd2, [_Z6MatExpPfS_ii_param_1];
	ld.param.u32 	%r4, [_Z6MatExpPfS_ii_param_2];
	ld.param.u32 	%r5, [_Z6MatExpPfS_ii_param_3];
	mov.u32 	%r6, %ctaid.y;
	mov.u32 	%r7, %ntid.y;
	mov.u32 	%r8, %tid.y;
	mad.lo.s32 	%r9, %r6, %r7, %r8;
	mov.u32 	%r10, %ctaid.x;
	mov.u32 	%r11, %ntid.x;
	mov.u32 	%r12, %tid.x;
	mad.lo.s32 	%r2, %r10, %r11, %r12;
	setp.ge.s32 	%p1, %r2, %r4;
	setp.ge.s32 	%p2, %r9, %r5;
	or.pred  	%p3, %p1, %p2;
	@%p3 bra 	$L__BB10_2;
	cvta.to.global.u64 	%rd3, %rd1;
	cvta.to.global.u64 	%rd4, %rd2;
	mad.lo.s32 	%r13, %r5, %r2, %r9;
	mul.wide.s32 	%rd5, %r13, 4;
	add.s64 	%rd6, %rd3, %rd5;
	ld.global.f32 	%f1, [%rd6];
	fma.rn.f32 	%f2, %f1, 0f3BBB989D, 0f3F000000;
	cvt.sat.f32.f32 	%f3, %f2;
	mov.f32 	%f4, 0f4B400001;
	mov.f32 	%f5, 0f437C0000;
	fma.rm.f32 	%f6, %f3, %f5, %f4;
	add.f32 	%f7, %f6, 0fCB40007F;
	neg.f32 	%f8, %f7;
	fma.rn.f32 	%f9, %f1, 0f3FB8AA3B, %f8;
	fma.rn.f32 	%f10, %f1, 0f32A57060, %f9;
	mov.b32 	%r14, %f6;
	shl.b32 	%r15, %r14, 23;
	mov.b32 	%f11, %r15;
	ex2.approx.ftz.f32 	%f12, %f10;
	mul.f32 	%f13, %f12, %f11;
	add.s64 	%rd7, %rd4, %rd5;
	st.global.f32 	[%rd7], %f13;
$L__BB10_2:
	ret;

}
	// .globl	_Z6MatAbsPfS_ii
.visible .entry _Z6MatAbsPfS_ii(
	.param .u64 .ptr .align 1 _Z6MatAbsPfS_ii_param_0,
	.param .u64 .ptr .align 1 _Z6MatAbsPfS_ii_param_1,
	.param .u32 _Z6MatAbsPfS_ii_param_2,
	.param .u32 _Z6MatAbsPfS_ii_param_3
)
{
	.reg .pred 	%p<4>;
	.reg .b32 	%r<14>;
	.reg .b32 	%f<3>;
	.reg .b64 	%rd<8>;

	ld.param.u64 	%rd1, [_Z6MatAbsPfS_ii_param_0];
	ld.param.u64 	%rd2, [_Z6MatAbsPfS_ii_param_1];
	ld.param.u32 	%r4, [_Z6MatAbsPfS_ii_param_2];
	ld.param.u32 	%r5, [_Z6MatAbsPfS_ii_param_3];
	mov.u32 	%r6, %ctaid.y;
	mov.u32 	%r7, %ntid.y;
	mov.u32 	%r8, %tid.y;
	mad.lo.s32 	%r9, %r6, %r7, %r8;
	mov.u32 	%r10, %ctaid.x;
	mov.u32 	%r11, %ntid.x;
	mov.u32 	%r12, %tid.x;
	mad.lo.s32 	%r2, %r10, %r11, %r12;
	setp.ge.s32 	%p1, %r2, %r4;
	setp.ge.s32 	%p2, %r9, %r5;
	or.pred  	%p3, %p1, %p2;
	@%p3 bra 	$L__BB11_2;
	cvta.to.global.u64 	%rd3, %rd1;
	cvta.to.global.u64 	%rd4, %rd2;
	mad.lo.s32 	%r13, %r5, %r2, %r9;
	mul.wide.s32 	%rd5, %r13, 4;
	add.s64 	%rd6, %rd3, %rd5;
	ld.global.f32 	%f1, [%rd6];
	abs.f32 	%f2, %f1;
	add.s64 	%rd7, %rd4, %rd5;
	st.global.f32 	[%rd7], %f2;
$L__BB11_2:
	ret;

}
	// .globl	_Z9MatArctanPfS_ii
.visible .entry _Z9MatArctanPfS_ii(
	.param .u64 .ptr .align 1 _Z9MatArctanPfS_ii_param_0,
	.param .u64 .ptr .align 1 _Z9MatArctanPfS_ii_param_1,
	.param .u32 _Z9MatArctanPfS_ii_param_2,
	.param .u32 _Z9MatArctanPfS_ii_param_3
)
{
	.reg .pred 	%p<6>;
	.reg .b32 	%r<14>;
	.reg .b32 	%f<20>;
	.reg .b64 	%rd<8>;

	ld.param.u64 	%rd1, [_Z9MatArctanPfS_ii_param_0];
	ld.param.u64 	%rd2, [_Z9MatArctanPfS_ii_param_1];
	ld.param.u32 	%r4, [_Z9MatArctanPfS_ii_param_2];
	ld.param.u32 	%r5, [_Z9MatArctanPfS_ii_param_3];
	mov.u32 	%r6, %ctaid.y;
	mov.u32 	%r7, %ntid.y;
	mov.u32 	%r8, %tid.y;
	mad.lo.s32 	%r9, %r6, %r7, %r8;
	mov.u32 	%r10, %ctaid.x;
	mov.u32 	%r11, %ntid.x;
	mov.u32 	%r12, %tid.x;
	mad.lo.s32 	%r2, %r10, %r11, %r12;
	setp.ge.s32 	%p1, %r2, %r4;
	setp.ge.s32 	%p2, %r9, %r5;
	or.pred  	%p3, %p1, %p2;
	@%p3 bra 	$L__BB12_2;
	cvta.to.global.u64 	%rd3, %rd1;
	cvta.to.global.u64 	%rd4, %rd2;
	mad.lo.s32 	%r13, %r5, %r2, %r9;
	mul.wide.s32 	%rd5, %r13, 4;
	add.s64 	%rd6, %rd3, %rd5;
	ld.global.f32 	%f1, [%rd6];
	abs.f32 	%f2, %f1;
	setp.gt.f32 	%p4, %f2, 0f3F800000;
	rcp.approx.ftz.f32 	%f3, %f2;
	selp.f32 	%f4, %f3, %f2, %p4;
	mul.f32 	%f5, %f4, %f4;
	fma.rn.f32 	%f6, %f5, 0f3B2090AA, 0fBC6BE14F;
	fma.rn.f32 	%f7, %f6, %f5, 0f3D23397E;
	fma.rn.f32 	%f8, %f7, %f5, 0fBD948A7A;
	fma.rn.f32 	%f9, %f8, %f5, 0f3DD76B21;
	fma.rn.f32 	%f10, %f9, %f5, 0fBE111E88;
	fma.rn.f32 	%f11, %f10, %f5, 0f3E4CAF60;
	fma.rn.f32 	%f12, %f11, %f5, 0fBEAAAA27;
	mul.f32 	%f13, %f5, %f12;
	fma.rn.f32 	%f14, %f13, %f4, %f4;
	neg.f32 	%f15, %f14;
	fma.rn.f32 	%f16, 0f3F6EE581, 0f3FD774EB, %f15;
	selp.f32 	%f17, %f16, %f14, %p4;
	setp.num.f32 	%p5, %f2, %f2;
	copysign.f32 	%f18, %f1, %f17;
	selp.f32 	%f19, %f18, %f17, %p5;
	add.s64 	%rd7, %rd4, %rd5;
	st.global.f32 	[%rd7], %f19;
$L__BB12_2:
	ret;

}
	// .globl	_Z6MatLogPfS_ii
.visible .entry _Z6MatLogPfS_ii(
	.param .u64 .ptr .align 1 _Z6MatLogPfS_ii_param_0,
	.param .u64 .ptr .align 1 _Z6MatLogPfS_ii_param_1,
	.param .u32 _Z6MatLogPfS_ii_param_2,
	.param .u32 _Z6MatLogPfS_ii_param_3
)
{
	.reg .pred 	%p<7>;
	.reg .b32 	%r<18>;
	.reg .b32 	%f<23>;
	.reg .b64 	%rd<8>;

	ld.param.u64 	%rd1, [_Z6MatLogPfS_ii_param_0];
	ld.param.u64 	%rd2, [_Z6MatLogPfS_ii_param_1];
	ld.param.u32 	%r4, [_Z6MatLogPfS_ii_param_2];
	ld.param.u32 	%r5, [_Z6MatLogPfS_ii_param_3];
	mov.u32 	%r6, %ctaid.y;
	mov.u32 	%r7, %ntid.y;
	mov.u32 	%r8, %tid.y;
	mad.lo.s32 	%r9, %r6, %r7, %r8;
	mov.u32 	%r10, %ctaid.x;
	mov.u32 	%r11, %ntid.x;
	mov.u32 	%r12, %tid.x;
	mad.lo.s32 	%r2, %r10, %r11, %r12;
	setp.ge.s32 	%p1, %r2, %r4;
	setp.ge.s32 	%p2, %r9, %r5;
	or.pred  	%p3, %p1, %p2;
	@%p3 bra 	$L__BB13_2;
	cvta.to.global.u64 	%rd3, %rd1;
	cvta.to.global.u64 	%rd4, %rd2;
	mad.lo.s32 	%r13, %r5, %r2, %r9;
	mul.wide.s32 	%rd5, %r13, 4;
	add.s64 	%rd6, %rd3, %rd5;
	ld.global.f32 	%f1, [%rd6];
	setp.lt.f32 	%p4, %f1, 0f00800000;
	mul.f32 	%f2, %f1, 0f4B000000;
	selp.f32 	%f3, %f2, %f1, %p4;
	selp.f32 	%f4, 0fC1B80000, 0f00000000, %p4;
	mov.b32 	%r14, %f3;
	add.s32 	%r15, %r14, -1059760811;
	and.b32  	%r16, %r15, -8388608;
	sub.s32 	%r17, %r14, %r16;
	mov.b32 	%f5, %r17;
	cvt.rn.f32.s32 	%f6, %r16;
	fma.rn.f32 	%f7, %f6, 0f34000000, %f4;
	add.f32 	%f8, %f5, 0fBF800000;
	fma.rn.f32 	%f9, %f8, 0fBE055027, 0f3E1039F6;
	fma.rn.f32 	%f10, %f9, %f8, 0fBDF8CDCC;
	fma.rn.f32 	%f11, %f10, %f8, 0f3E0F2955;
	fma.rn.f32 	%f12, %f11, %f8, 0fBE2AD8B9;
	fma.rn.f32 	%f13, %f12, %f8, 0f3E4CED0B;
	fma.rn.f32 	%f14, %f13, %f8, 0fBE7FFF22;
	fma.rn.f32 	%f15, %f14, %f8, 0f3EAAAA78;
	fma.rn.f32 	%f16, %f15, %f8, 0fBF000000;
	mul.f32 	%f17, %f8, %f16;
	fma.rn.f32 	%f18, %f17, %f8, %f8;
	fma.rn.f32 	%f19, %f7, 0f3F317218, %f18;
	setp.gt.u32 	%p5, %r14, 2139095039;
	fma.rn.f32 	%f20, %f3, 0f7F800000, 0f7F800000;
	selp.f32 	%f21, %f20, %f19, %p5;
	setp.eq.f32 	%p6, %f3, 0f00000000;
	selp.f32 	%f22, 0fFF800000, %f21, %p6;
	add.s64 	%rd7, %rd4, %rd5;
	st.global.f32 	[%rd7], %f22;
$L__BB13_2:
	ret;

}
	// .globl	_Z10MatisEqualPfS_S_ii
.visible .entry _Z10MatisEqualPfS_S_ii(
	.param .u64 .ptr .align 1 _Z10MatisEqualPfS_S_ii_param_0,
	.param .u64 .ptr .align 1 _Z10MatisEqualPfS_S_ii_param_1,
	.param .u64 .ptr .align 1 _Z10MatisEqualPfS_S_ii_param_2,
	.param .u32 _Z10MatisEqualPfS_S_ii_param_3,
	.param .u32 _Z10MatisEqualPfS_S_ii_param_4
)
{
	.reg .pred 	%p<5>;
	.reg .b32 	%r<16>;
	.reg .b32 	%f<3>;
	.reg .b64 	%rd<14>;

	ld.param.u64 	%rd2, [_Z10MatisEqualPfS_S_ii_param_0];
	ld.param.u64 	%rd3, [_Z10MatisEqualPfS_S_ii_param_1];
	ld.param.u64 	%rd4, [_Z10MatisEqualPfS_S_ii_param_2];
	ld.param.u32 	%r5, [_Z10MatisEqualPfS_S_ii_param_3];
	ld.param.u32 	%r6, [_Z10MatisEqualPfS_S_ii_param_4];
	cvta.to.global.u64 	%rd1, %rd4;
	mov.u32 	%r7, %ctaid.y;
	mov.u32 	%r8, %ntid.y;
	mov.u32 	%r9, %tid.y;
	mad.lo.s32 	%r10, %r7, %r8, %r9;
	mov.u32 	%r11, %ctaid.x;
	mov.u32 	%r12, %ntid.x;
	mov.u32 	%r13, %tid.x;
	mad.lo.s32 	%r2, %r11, %r12, %r13;
	setp.ge.s32 	%p1, %r2, %r5;
	setp.ge.s32 	%p2, %r10, %r6;
	or.pred  	%p3, %p1, %p2;
	@%p3 bra 	$L__BB14_4;
	cvta.to.global.u64 	%rd5, %rd3;
	cvta.to.global.u64 	%rd6, %rd2;
	mad.lo.s32 	%r3, %r6, %r2, %r10;
	mul.wide.s32 	%rd7, %r3, 4;
	add.s64 	%rd8, %rd5, %rd7;
	ld.global.f32 	%f1, [%rd8];
	add.s64 	%rd9, %rd6, %rd7;
	ld.global.f32 	%f2, [%rd9];
	setp.neu.f32 	%p4, %f1, %f2;
	@%p4 bra 	$L__BB14_3;
	add.s64 	%rd13, %rd1, %rd7;
	mov.b32 	%r15, 1065353216;
	st.global.u32 	[%rd13], %r15;
	bra.uni 	$L__BB14_4;
$L__BB14_3:
	add.s64 	%rd11, %rd1, %rd7;
	mov.b32 	%r14, 0;
	st.global.u32 	[%rd11], %r14;
$L__BB14_4:
	ret;

}
	// .globl	_Z11MatConvolvePfS_S_iiii
.visible .entry _Z11MatConvolvePfS_S_iiii(
	.param .u64 .ptr .align 1 _Z11MatConvolvePfS_S_iiii_param_0,
	.param .u64 .ptr .align 1 _Z11MatConvolvePfS_S_iiii_param_1,
	.param .u64 .ptr .align 1 _Z11MatConvolvePfS_S_iiii_param_2,
	.param .u32 _Z11MatConvolvePfS_S_iiii_param_3,
	.param .u32 _Z11MatConvolvePfS_S_iiii_param_4,
	.param .u32 _Z11MatConvolvePfS_S_iiii_param_5,
	.param .u32 _Z11MatConvolvePfS_S_iiii_param_6
)
{
	.reg .pred 	%p<95>;
	.reg .b32 	%r<72>;
	.reg .b32 	%f<87>;
	.reg .b64 	%rd<64>;

	ld.param.u64 	%rd9, [_Z11MatConvolvePfS_S_iiii_param_0];
	ld.param.u64 	%rd10, [_Z11MatConvolvePfS_S_iiii_param_1];
	ld.param.u64 	%rd8, [_Z11MatConvolvePfS_S_iiii_param_2];
	ld.param.u32 	%r24, [_Z11MatConvolvePfS_S_iiii_param_3];
	ld.param.u32 	%r27, [_Z11MatConvolvePfS_S_iiii_param_4];
	ld.param.u32 	%r26, [_Z11MatConvolvePfS_S_iiii_param_6];
	cvta.to.global.u64 	%rd1, %rd10;
	cvta.to.global.u64 	%rd2, %rd9;
	mov.u32 	%r28, %ctaid.y;
	mov.u32 	%r29, %ntid.y;
	mov.u32 	%r30, %tid.y;
	mad.lo.s32 	%r31, %r28, %r29, %r30;
	mov.u32 	%r32, %ctaid.x;
	mov.u32 	%r33, %ntid.x;
	mov.u32 	%r34, %tid.x;
	mad.lo.s32 	%r2, %r32, %r33, %r34;
	setp.ge.s32 	%p2, %r2, %r24;
	setp.ge.s32 	%p3, %r31, %r27;
	or.pred  	%p4, %p2, %p3;
	@%p4 bra 	$L__BB15_44;
	cvta.to.global.u64 	%rd11, %rd8;
	mad.lo.s32 	%r35, %r27, %r2, %r31;
	mul.wide.s32 	%rd12, %r35, 4;
	add.s64 	%rd3, %rd11, %rd12;
	mov.b32 	%r36, 0;
	st.global.u32 	[%rd3], %r36;
	shr.u32 	%r37, %r26, 31;
	add.s32 	%r38, %r26, %r37;
	shr.s32 	%r3, %r38, 1;
	setp.lt.s32 	%p5, %r26, 1;
	@%p5 bra 	$L__BB15_44;
	and.b32  	%r4, %r26, 7;
	add.s32 	%r5, %r4, -1;
	and.b32  	%r6, %r26, 3;
	and.b32  	%r7, %r26, 2147483640;
	and.b32  	%r8, %r26, 1;
	mov.b32 	%r67, 0;
	mov.f32 	%f69, 0f00000000;
	cvt.u64.u32 	%rd48, %r31;
	cvt.u64.u32 	%rd49, %r3;
$L__BB15_3:
	setp.lt.u32 	%p6, %r26, 8;
	sub.s32 	%r41, %r67, %r3;
	add.s32 	%r42, %r41, %r2;
	setp.gt.s32 	%p7, %r42, -1;
	setp.lt.s32 	%p8, %r42, %r24;
	and.pred  	%p1, %p7, %p8;
	mul.lo.s32 	%r10, %r42, %r27;
	mul.lo.s32 	%r11, %r67, %r26;
	mov.b32 	%r70, 0;
	@%p6 bra 	$L__BB15_22;
	mov.b32 	%r68, 0;
	cvt.s64.s32 	%rd21, %r10;
$L__BB15_5:
	.pragma "nounroll";
	sub.s32 	%r44, %r68, %r3;
	add.s32 	%r13, %r44, %r31;
	setp.gt.s32 	%p9, %r13, -1;
	setp.lt.s32 	%p10, %r13, %r27;
	and.pred  	%p11, %p9, %p10;
	and.pred  	%p13, %p1, %p11;
	not.pred 	%p14, %p13;
	@%p14 bra 	$L__BB15_7;
	add.s32 	%r45, %r13, %r10;
	mul.wide.s32 	%rd13, %r45, 4;
	add.s64 	%rd14, %rd2, %rd13;
	ld.global.f32 	%f37, [%rd14];
	add.s32 	%r46, %r68, %r11;
	mul.wide.u32 	%rd15, %r46, 4;
	add.s64 	%rd16, %rd1, %rd15;
	ld.global.f32 	%f38, [%rd16];
	fma.rn.f32 	%f69, %f37, %f38, %f69;
	st.global.f32 	[%rd3], %f69;
$L__BB15_7:
	add.s32 	%r47, %r13, 1;
	setp.gt.s32 	%p15, %r47, -1;
	setp.lt.s32 	%p16, %r47, %r27;
	and.pred  	%p17, %p15, %p16;
	and.pred  	%p18, %p1, %p17;
	cvt.s64.s32 	%rd18, %r68;
	sub.s64 	%rd20, %rd18, %rd49;
	add.s64 	%rd22, %rd20, %rd48;
	add.s64 	%rd23, %rd22, %rd21;
	shl.b64 	%rd24, %rd23, 2;
	add.s64 	%rd4, %rd2, %rd24;
	cvt.u64.u32 	%rd25, %r11;
	add.s64 	%rd26, %rd18, %rd25;
	shl.b64 	%rd27, %rd26, 2;
	add.s64 	%rd5, %rd1, %rd27;
	not.pred 	%p19, %p18;
	@%p19 bra 	$L__BB15_9;
	ld.global.f32 	%f39, [%rd4+4];
	ld.global.f32 	%f40, [%rd5+4];
	fma.rn.f32 	%f69, %f39, %f40, %f69;
	st.global.f32 	[%rd3], %f69;
$L__BB15_9:
	add.s32 	%r48, %r13, 2;
	setp.gt.s32 	%p20, %r48, -1;
	setp.lt.s32 	%p21, %r48, %r27;
	and.pred  	%p22, %p20, %p21;
	and.pred  	%p23, %p1, %p22;
	not.pred 	%p24, %p23;
	@%p24 bra 	$L__BB15_11;
	ld.global.f32 	%f41, [%rd4+8];
	ld.global.f32 	%f42, [%rd5+8];
	fma.rn.f32 	%f69, %f41, %f42, %f69;
	st.global.f32 	[%rd3], %f69;
$L__BB15_11:
	add.s32 	%r49, %r13, 3;
	setp.gt.s32 	%p25, %r49, -1;
	setp.lt.s32 	%p26, %r49, %r27;
	and.pred  	%p27, %p25, %p26;
	and.pred  	%p28, %p1, %p27;
	not.pred 	%p29, %p28;
	@%p29 bra 	$L__BB15_13;
	ld.global.f32 	%f43, [%rd4+12];
	ld.global.f32 	%f44, [%rd5+12];
	fma.rn.f32 	%f69, %f43, %f44, %f69;
	st.global.f32 	[%rd3], %f69;
$L__BB15_13:
	add.s32 	%r50, %r13, 4;
	setp.gt.s32 	%p30, %r50, -1;
	setp.lt.s32 	%p31, %r50, %r27;
	and.pred  	%p32, %p30, %p31;
	and.pred  	%p33, %p1, %p32;
	not.pred 	%p34, %p33;
	@%p34 bra 	$L__BB15_15;
	ld.global.f32 	%f45, [%rd4+16];
	ld.global.f32 	%f46, [%rd5+16];
	fma.rn.f32 	%f69, %f45, %f46, %f69;
	st.global.f32 	[%rd3], %f69;
$L__BB15_15:
	add.s32 	%r51, %r13, 5;
	setp.gt.s32 	%p35, %r51, -1;
	setp.lt.s32 	%p36, %r51, %r27;
	and.pred  	%p37, %p35, %p36;
	and.pred  	%p38, %p1, %p37;
	not.pred 	%p39, %p38;
	@%p39 bra 	$L__BB15_17;
	ld.global.f32 	%f47, [%rd4+20];
	ld.global.f32 	%f48, [%rd5+20];
	fma.rn.f32 	%f69, %f47, %f48, %f69;
	st.global.f32 	[%rd3], %f69;
$L__BB15_17:
	add.s32 	%r52, %r13, 6;
	setp.gt.s32 	%p40, %r52, -1;
	setp.lt.s32 	%p41, %r52, %r27;
	and.pred  	%p42, %p40, %p41;
	and.pred  	%p43, %p1, %p42;
	not.pred 	%p44, %p43;
	@%p44 bra 	$L__BB15_19;
	ld.global.f32 	%f49, [%rd4+24];
	ld.global.f32 	%f50, [%rd5+24];
	fma.rn.f32 	%f69, %f49, %f50, %f69;
	st.global.f32 	[%rd3], %f69;
$L__BB15_19:
	add.s32 	%r53, %r13, 7;
	setp.gt.s32 	%p45, %r53, -1;
	setp.lt.s32 	%p46, %r53, %r27;
	and.pred  	%p47, %p45, %p46;
	and.pred  	%p48, %p1, %p47;
	not.pred 	%p49, %p48;
	@%p49 bra 	$L__BB15_21;
	ld.global.f32 	%f51, [%rd4+28];
	ld.global.f32 	%f52, [%rd5+28];
	fma.rn.f32 	%f69, %f51, %f52, %f69;
	st.global.f32 	[%rd3], %f69;
$L__BB15_21:
	add.s32 	%r68, %r68, 8;
	setp.ne.s32 	%p50, %r68, %r7;
	mov.u32 	%r70, %r7;
	@%p50 bra 	$L__BB15_5;
$L__BB15_22:
	setp.eq.s32 	%p51, %r4, 0;
	@%p51 bra 	$L__BB15_43;
	setp.lt.u32 	%p52, %r5, 3;
	@%p52 bra 	$L__BB15_33;
	sub.s32 	%r54, %r70, %r3;
	add.s32 	%r16, %r54, %r31;
	setp.gt.s32 	%p53, %r16, -1;
	setp.lt.s32 	%p54, %r16, %r27;
	and.pred  	%p55, %p53, %p54;
	and.pred  	%p57, %p1, %p55;
	not.pred 	%p58, %p57;
	@%p58 bra 	$L__BB15_26;
	add.s32 	%r55, %r16, %r10;
	mul.wide.s32 	%rd28, %r55, 4;
	add.s64 	%rd29, %rd2, %rd28;
	ld.global.f32 	%f53, [%rd29];
	add.s32 	%r56, %r70, %r11;
	mul.wide.u32 	%rd30, %r56, 4;
	add.s64 	%rd31, %rd1, %rd30;
	ld.global.f32 	%f54, [%rd31];
	fma.rn.f32 	%f69, %f53, %f54, %f69;
	st.global.f32 	[%rd3], %f69;
$L__BB15_26:
	add.s32 	%r57, %r16, 1;
	setp.gt.s32 	%p59, %r57, -1;
	setp.lt.s32 	%p60, %r57, %r27;
	and.pred  	%p61, %p59, %p60;
	and.pred  	%p62, %p1, %p61;
	cvt.u64.u32 	%rd33, %r70;
	sub.s64 	%rd35, %rd33, %rd49;
	cvt.s64.s32 	%rd36, %r10;
	add.s64 	%rd37, %rd35, %rd48;
	add.s64 	%rd38, %rd37, %rd36;
	shl.b64 	%rd39, %rd38, 2;
	add.s64 	%rd6, %rd2, %rd39;
	cvt.u64.u32 	%rd40, %r11;
	add.s64 	%rd41, %rd33, %rd40;
	shl.b64 	%rd42, %rd41, 2;
	add.s64 	%rd7, %rd1, %rd42;
	not.pred 	%p63, %p62;
	@%p63 bra 	$L__BB15_28;
	ld.global.f32 	%f55, [%rd6+4];
	ld.global.f32 	%f56, [%rd7+4];
	fma.rn.f32 	%f69, %f55, %f56, %f69;
	st.global.f32 	[%rd3], %f69;
$L__BB15_28:
	add.s32 	%r58, %r16, 2;
	setp.gt.s32 	%p64, %r58, -1;
	setp.lt.s32 	%p65, %r58, %r27;
	and.pred  	%p66, %p64, %p65;
	and.pred  	%p67, %p1, %p66;
	not.pred 	%p68, %p67;
	@%p68 bra 	$L__BB15_30;
	ld.global.f32 	%f57, [%rd6+8];
	ld.global.f32 	%f58, [%rd7+8];
	fma.rn.f32 	%f69, %f57, %f58, %f69;
	st.global.f32 	[%rd3], %f69;
$L__BB15_30:
	add.s32 	%r59, %r16, 3;
	setp.gt.s32 	%p69, %r59, -1;
	setp.lt.s32 	%p70, %r59, %r27;
	and.pred  	%p71, %p69, %p70;
	and.pred  	%p72, %p1, %p71;
	not.pred 	%p73, %p72;
	@%p73 bra 	$L__BB15_32;
	ld.global.f32 	%f59, [%rd6+12];
	ld.global.f32 	%f60, [%rd7+12];
	fma.rn.f32 	%f69, %f59, %f60, %f69;
	st.global.f32 	[%rd3], %f69;
$L__BB15_32:
	add.s32 	%r70, %r70, 4;
$L__BB15_33:
	setp.eq.s32 	%p74, %r6, 0;
	@%p74 bra 	$L__BB15_43;
	setp.eq.s32 	%p75, %r6, 1;
	@%p75 bra 	$L__BB15_40;
	sub.s32 	%r60, %r70, %r3;
	add.s32 	%r19, %r60, %r31;
	setp.gt.s32 	%p76, %r19, -1;
	setp.lt.s32 	%p77, %r19, %r27;
	and.pred  	%p78, %p76, %p77;
	and.pred  	%p80, %p1, %p78;
	not.pred 	%p81, %p80;
	@%p81 bra 	$L__BB15_37;
	add.s32 	%r61, %r19, %r10;
	mul.wide.s32 	%rd43, %r61, 4;
	add.s64 	%rd44, %rd2, %rd43;
	ld.global.f32 	%f61, [%rd44];
	add.s32 	%r62, %r70, %r11;
	mul.wide.u32 	%rd45, %r62, 4;
	add.s64 	%rd46, %rd1, %rd45;
	ld.global.f32 	%f62, [%rd46];
	fma.rn.f32 	%f69, %f61, %f62, %f69;
	st.global.f32 	[%rd3], %f69;
$L__BB15_37:
	add.s32 	%r63, %r19, 1;
	setp.gt.s32 	%p82, %r63, -1;
	setp.lt.s32 	%p83, %r63, %r27;
	and.pred  	%p84, %p82, %p83;
	and.pred  	%p85, %p1, %p84;
	not.pred 	%p86, %p85;
	@%p86 bra 	$L__BB15_39;
	cvt.s64.s32 	%rd47, %r10;
	cvt.s64.s32 	%rd50, %r70;
	sub.s64 	%rd51, %rd50, %rd49;
	add.s64 	%rd52, %rd51, %rd48;
	add.s64 	%rd53, %rd52, %rd47;
	shl.b64 	%rd54, %rd53, 2;
	add.s64 	%rd55, %rd2, %rd54;
	ld.global.f32 	%f63, [%rd55+4];
	cvt.u64.u32 	%rd56, %r11;
	add.s64 	%rd57, %rd50, %rd56;
	shl.b64 	%rd58, %rd57, 2;
	add.s64 	%rd59, %rd1, %rd58;
	ld.global.f32 	%f64, [%rd59+4];
	fma.rn.f32 	%f69, %f63, %f64, %f69;
	st.global.f32 	[%rd3], %f69;
$L__BB15_39:
	add.s32 	%r70, %r70, 2;
$L__BB15_40:
	setp.eq.s32 	%p87, %r8, 0;
	@%p87 bra 	$L__BB15_43;
	sub.s32 	%r64, %r70, %r3;
	add.s32 	%r22, %r64, %r31;
	setp.gt.s32 	%p88, %r22, -1;
	setp.lt.s32 	%p89, %r22, %r27;
	and.pred  	%p90, %p88, %p89;
	and.pred  	%p92, %p1, %p90;
	not.pred 	%p93, %p92;
	@%p93 bra 	$L__BB15_43;
	add.s32 	%r65, %r22, %r10;
	mul.wide.s32 	%rd60, %r65, 4;
	add.s64 	%rd61, %rd2, %rd60;
	ld.global.f32 	%f65, [%rd61];
	add.s32 	%r66, %r70, %r11;
	mul.wide.u32 	%rd62, %r66, 4;
	add.s64 	%rd63, %rd1, %rd62;
	ld.global.f32 	%f66, [%rd63];
	fma.rn.f32 	%f69, %f65, %f66, %f69;
	st.global.f32 	[%rd3], %f69;
$L__BB15_43:
	add.s32 	%r67, %r67, 1;
	setp.ne.s32 	%p94, %r67, %r26;
	@%p94 bra 	$L__BB15_3;
$L__BB15_44:
	ret;

}


// ===== COMPILED SASS (sm_100) =====

	.target	sm_100

	.elftype	@"ET_EXEC"


//--------------------- .note.nv.tkinfo           --------------------------
	.section	.note.nv.tkinfo,"",@"SHT_NOTE"
	.sectionflags	@"SHF_NOTE_NV_TKINFO"
	.tkinfo
        /*0018*/ 	.word	0x00000002
        /*0030*/ 	.string	""
        /*0030*/ 	.string	"ptxas"
        /*0030*/ 	.string	"Cuda compilation tools, release 13.0, V13.0.88"
        /*0030*/ 	.string	"Build cuda_13.0.r13.0/compiler.36424714_0"
        /*0030*/ 	.string	"-arch sm_100 -m 64 "



//--------------------- .note.nv.cuinfo           --------------------------
	.section	.note.nv.cuinfo,"",@"SHT_NOTE"
	.sectionflags	@"SHF_NOTE_NV_CUINFO"
        /*0018*/ 	.short	0x0002
        /*001a*/ 	.short	0x0064
        /*001c*/ 	.short	0x0082
	.zero		2


//--------------------- .nv.info                  --------------------------
	.section	.nv.info,"",@"SHT_CUDA_INFO"
	.align	4


	//----- nvinfo : EIATTR_REGCOUNT
	.align		4
        /*0000*/ 	.byte	0x04, 0x2f
        /*0002*/ 	.short	(.L_1 - .L_0)
	.align		4
.L_0:
        /*0004*/ 	.word	index@(_Z6MatAddPfS_S_ii)
        /*0008*/ 	.word	0x0000000c


	//----- nvinfo : EIATTR_FRAME_SIZE
	.align		4
.L_1:
        /*000c*/ 	.byte	0x04, 0x11
        /*000e*/ 	.short	(.L_3 - .L_2)
	.align		4
.L_2:
        /*0010*/ 	.word	index@(_Z6MatAddPfS_S_ii)
        /*0014*/ 	.word	0x00000000


	//----- nvinfo : EIATTR_REGCOUNT
	.align		4
.L_3:
        /*0018*/ 	.byte	0x04, 0x2f
        /*001a*/ 	.short	(.L_5 - .L_4)
	.align		4
.L_4:
        /*001c*/ 	.word	index@(_Z11MatAddConstPffS_ii)
        /*0020*/ 	.word	0x0000000a


	//----- nvinfo : EIATTR_FRAME_SIZE
	.align		4
.L_5:
        /*0024*/ 	.byte	0x04, 0x11
        /*0026*/ 	.short	(.L_7 - .L_6)
	.align		4
.L_6:
        /*0028*/ 	.word	index@(_Z11MatAddConstPffS_ii)
        /*002c*/ 	.word	0x00000000


	//----- nvinfo : EIATTR_REGCOUNT
	.align		4
.L_7:
        /*0030*/ 	.byte	0x04, 0x2f
        /*0032*/ 	.short	(.L_9 - .L_8)
	.align		4
.L_8:
        /*0034*/ 	.word	index@(_Z11MatSubtractPfS_S_ii)
        /*0038*/ 	.word	0x0000000c


	//----- nvinfo : EIATTR_FRAME_SIZE
	.align		4
.L_9:
        /*003c*/ 	.byte	0x04, 0x11
        /*003e*/ 	.short	(.L_11 - .L_10)
	.align		4
.L_10:
        /*0040*/ 	.word	index@(_Z11MatSubtractPfS_S_ii)
        /*0044*/ 	.word	0x00000000


	//----- nvinfo : EIATTR_REGCOUNT
	.align		4
.L_11:
        /*0048*/ 	.byte	0x04, 0x2f
        /*004a*/ 	.short	(.L_13 - .L_12)
	.align		4
.L_12:
        /*004c*/ 	.word	index@(_Z16MatSubtractConstPffS_ii)
        /*0050*/ 	.word	0x0000000a


	//----- nvinfo : EIATTR_FRAME_SIZE
	.align		4
.L_13:
        /*0054*/ 	.byte	0x04, 0x11
        /*0056*/ 	.short	(.L_15 - .L_14)
	.align		4
.L_14:
        /*0058*/ 	.word	index@(_Z16MatSubtractConstPffS_ii)
        /*005c*/ 	.word	0x00000000


	//----- nvinfo : EIATTR_REGCOUNT
	.align		4
.L_15:
        /*0060*/ 	.byte	0x04, 0x2f
        /*0062*/ 	.short	(.L_17 - .L_16)
	.align		4
.L_16:
        /*0064*/ 	.word	index@(_Z7MatMultPfS_S_ii)
        /*0068*/ 	.word	0x0000000c


	//----- nvinfo : EIATTR_FRAME_SIZE
	.align		4
.L_17:
        /*006c*/ 	.byte	0x04, 0x11
        /*006e*/ 	.short	(.L_19 - .L_18)
	.align		4
.L_18:
        /*0070*/ 	.word	index@(_Z7MatMultPfS_S_ii)
        /*0074*/ 	.word	0x00000000


	//----- nvinfo : EIATTR_REGCOUNT
	.align		4
.L_19:
        /*0078*/ 	.byte	0x04, 0x2f
        /*007a*/ 	.short	(.L_21 - .L_20)
	.align		4
.L_20:
        /*007c*/ 	.word	index@(_Z12MatMultConstPffS_ii)
        /*0080*/ 	.word	0x0000000a


	//----- nvinfo : EIATTR_FRAME_SIZE
	.align		4
.L_21:
        /*0084*/ 	.byte	0x04, 0x11
        /*0086*/ 	.short	(.L_23 - .L_22)
	.align		4
.L_22:
        /*0088*/ 	.word	index@(_Z12MatMultConstPffS_ii)
        /*008c*/ 	.word	0x00000000


	//----- nvinfo : EIATTR_REGCOUNT
	.align		4
.L_23:
        /*0090*/ 	.byte	0x04, 0x2f
        /*0092*/ 	.short	(.L_25 - .L_24)
	.align		4
.L_24:
        /*0094*/ 	.word	index@(_Z9MatDividePfS_S_ii)
        /*0098*/ 	.word	0x00000010


	//----- nvinfo : EIATTR_FRAME_SIZE
	.align		4
.L_25:
        /*009c*/ 	.byte	0x04, 0x11
        /*009e*/ 	.short	(.L_27 - .L_26)
	.align		4
.L_26:
        /*00a0*/ 	.word	index@($__internal_2_$__cuda_sm3x_div_rn_noftz_f32_slowpath)
        /*00a4*/ 	.word	0x00000000


	//----- nvinfo : EIATTR_FRAME_SIZE
	.align		4
.L_27:
        /*00a8*/ 	.byte	0x04, 0x11
        /*00aa*/ 	.short	(.L_29 - .L_28)
	.align		4
.L_28:
        /*00ac*/ 	.word	index@(_Z9MatDividePfS_S_ii)
        /*00b0*/ 	.word	0x00000000


	//----- nvinfo : EIATTR_REGCOUNT
	.align		4
.L_29:
        /*00b4*/ 	.byte	0x04, 0x2f
        /*00b6*/ 	.short	(.L_31 - .L_30)
	.align		4
.L_30:
        /*00b8*/ 	.word	index@(_Z14MatDivideConstPffS_ii)
        /*00bc*/ 	.word	0x00000010


	//----- nvinfo : EIATTR_FRAME_SIZE
	.align		4
.L_31:
        /*00c0*/ 	.byte	0x04, 0x11
        /*00c2*/ 	.short	(.L_33 - .L_32)
	.align		4
.L_32:
        /*00c4*/ 	.word	index@($__internal_1_$__cuda_sm3x_div_rn_noftz_f32_slowpath)
        /*00c8*/ 	.word	0x00000000


	//----- nvinfo : EIATTR_FRAME_SIZE
	.align		4
.L_33:
        /*00cc*/ 	.byte	0x04, 0x11
        /*00ce*/ 	.short	(.L_35 - .L_34)
	.align		4
.L_34:
        /*00d0*/ 	.word	index@(_Z14MatDivideConstPffS_ii)
        /*00d4*/ 	.word	0x00000000


	//----- nvinfo : EIATTR_REGCOUNT
	.align		4
.L_35:
        /*00d8*/ 	.byte	0x04, 0x2f
        /*00da*/ 	.short	(.L_37 - .L_36)
	.align		4
.L_36:
        /*00dc*/ 	.word	index@(_Z6MatPowPffS_ii)
        /*00e0*/ 	.word	0x0000000f


	//----- nvinfo : EIATTR_FRAME_SIZE
	.align		4
.L_37:
        /*00e4*/ 	.byte	0x04, 0x11
        /*00e6*/ 	.short	(.L_39 - .L_38)
	.align		4
.L_38:
        /*00e8*/ 	.word	index@(_Z6MatPowPffS_ii)
        /*00ec*/ 	.word	0x00000000


	//----- nvinfo : EIATTR_REGCOUNT
	.align		4
.L_39:
        /*00f0*/ 	.byte	0x04, 0x2f
        /*00f2*/ 	.short	(.L_41 - .L_40)
	.align		4
.L_40:
        /*00f4*/ 	.word	index@(_Z7MatSqrtPfS_ii)
        /*00f8*/ 	.word	0x0000000c


	//----- nvinfo : EIATTR_FRAME_SIZE
	.align		4
.L_41:
        /*00fc*/ 	.byte	0x04, 0x11
        /*00fe*/ 	.short	(.L_43 - .L_42)
	.align		4
.L_42:
        /*0100*/ 	.word	index@($__internal_0_$__cuda_sm20_sqrt_rn_f32_slowpath)
        /*0104*/ 	.word	0x00000000


	//----- nvinfo : EIATTR_FRAME_SIZE
	.align		4
.L_43:
        /*0108*/ 	.byte	0x04, 0x11
        /*010a*/ 	.short	(.L_45 - .L_44)
	.align		4
.L_44:
        /*010c*/ 	.word	index@(_Z7MatSqrtPfS_ii)
        /*0110*/ 	.word	0x00000000


	//----- nvinfo : EIATTR_REGCOUNT
	.align		4
.L_45:
        /*0114*/ 	.byte	0x04, 0x2f
        /*0116*/ 	.short	(.L_47 - .L_46)
	.align		4
.L_46:
        /*0118*/ 	.word	index@(_Z6MatExpPfS_ii)
        /*011c*/ 	.word	0x0000000c


	//----- nvinfo : EIATTR_FRAME_SIZE
	.align		4
.L_47:
        /*0120*/ 	.byte	0x04, 0x11
        /*0122*/ 	.short	(.L_49 - .L_48)
	.align		4
.L_48:
        /*0124*/ 	.word	index@(_Z6MatExpPfS_ii)
        /*0128*/ 	.word	0x00000000


	//----- nvinfo : EIATTR_REGCOUNT
	.align		4
.L_49:
        /*012c*/ 	.byte	0x04, 0x2f
        /*012e*/ 	.short	(.L_51 - .L_50)
	.align		4
.L_50:
        /*0130*/ 	.word	index@(_Z6MatAbsPfS_ii)
        /*0134*/ 	.word	0x0000000a


	//----- nvinfo : EIATTR_FRAME_SIZE
	.align		4
.L_51:
        /*0138*/ 	.byte	0x04, 0x11
        /*013a*/ 	.short	(.L_53 - .L_52)
	.align		4
.L_52:
        /*013c*/ 	.word	index@(_Z6MatAbsPfS_ii)
        /*0140*/ 	.word	0x00000000


	//----- nvinfo : EIATTR_REGCOUNT
	.align		4
.L_53:
        /*0144*/ 	.byte	0x04, 0x2f
        /*0146*/ 	.short	(.L_55 - .L_54)
	.align		4
.L_54:
        /*0148*/ 	.word	index@(_Z9MatArctanPfS_ii)
        /*014c*/ 	.word	0x0000000c


	//----- nvinfo : EIATTR_FRAME_SIZE
	.align		4
.L_55:
        /*0150*/ 	.byte	0x04, 0x11
        /*0152*/ 	.short	(.L_57 - .L_56)
	.align		4
.L_56:
        /*0154*/ 	.word	index@(_Z9MatArctanPfS_ii)
        /*0158*/ 	.word	0x00000000


	//----- nvinfo : EIATTR_REGCOUNT
	.align		4
.L_57:
        /*015c*/ 	.byte	0x04, 0x2f
        /*015e*/ 	.short	(.L_59 - .L_58)
	.align		4
.L_58:
        /*0160*/ 	.word	index@(_Z6MatLogPfS_ii)
        /*0164*/ 	.word	0x0000000c


	//----- nvinfo : EIATTR_FRAME_SIZE
	.align		4
.L_59:
        /*0168*/ 	.byte	0x04, 0x11
        /*016a*/ 	.short	(.L_61 - .L_60)
	.align		4
.L_60:
        /*016c*/ 	.word	index@(_Z6MatLogPfS_ii)
        /*0170*/ 	.word	0x00000000


	//----- nvinfo : EIATTR_REGCOUNT
	.align		4
.L_61:
        /*0174*/ 	.byte	0x04, 0x2f
        /*0176*/ 	.short	(.L_63 - .L_62)
	.align		4
.L_62:
        /*0178*/ 	.word	index@(_Z10MatisEqualPfS_S_ii)
        /*017c*/ 	.word	0x0000000e


	//----- nvinfo : EIATTR_FRAME_SIZE
	.align		4
.L_63:
        /*0180*/ 	.byte	0x04, 0x11
        /*0182*/ 	.short	(.L_65 - .L_64)
	.align		4
.L_64:
        /*0184*/ 	.word	index@(_Z10MatisEqualPfS_S_ii)
        /*0188*/ 	.word	0x00000000


	//----- nvinfo : EIATTR_REGCOUNT
	.align		4
.L_65:
        /*018c*/ 	.byte	0x04, 0x2f
        /*018e*/ 	.short	(.L_67 - .L_66)
	.align		4
.L_66:
        /*0190*/ 	.word	index@(_Z11MatConvolvePfS_S_iiii)
        /*0194*/ 	.word	0x0000001f


	//----- nvinfo : EIATTR_FRAME_SIZE
	.align		4
.L_67:
        /*0198*/ 	.byte	0x04, 0x11
        /*019a*/ 	.short	(.L_69 - .L_68)
	.align		4
.L_68:
        /*019c*/ 	.word	index@(_Z11MatConvolvePfS_S_iiii)
        /*01a0*/ 	.word	0x00000000


	//----- nvinfo : EIATTR_MIN_STACK_SIZE
	.align		4
.L_69:
        /*01a4*/ 	.byte	0x04, 0x12
        /*01a6*/ 	.short	(.L_71 - .L_70)
	.align		4
.L_70:
        /*01a8*/ 	.word	index@(_Z11MatConvolvePfS_S_iiii)
        /*01ac*/ 	.word	0x00000000


	//----- nvinfo : EIATTR_MIN_STACK_SIZE
	.align		4
.L_71:
        /*01b0*/ 	.byte	0x04, 0x12
        /*01b2*/ 	.short	(.L_73 - .L_72)
	.align		4
.L_72:
        /*01b4*/ 	.word	index@(_Z10MatisEqualPfS_S_ii)
        /*01b8*/ 	.word	0x00000000


	//----- nvinfo : EIATTR_MIN_STACK_SIZE
	.align		4
.L_73:
        /*01bc*/ 	.byte	0x04, 0x12
        /*01be*/ 	.short	(.L_75 - .L_74)
	.align		4
.L_74:
        /*01c0*/ 	.word	index@(_Z6MatLogPfS_ii)
        /*01c4*/ 	.word	0x00000000


	//----- nvinfo : EIATTR_MIN_STACK_SIZE
	.align		4
.L_75:
        /*01c8*/ 	.byte	0x04, 0x12
        /*01ca*/ 	.short	(.L_77 - .L_76)
	.align		4
.L_76:
        /*01cc*/ 	.word	index@(_Z9MatArctanPfS_ii)
        /*01d0*/ 	.word	0x00000000


	//----- nvinfo : EIATTR_MIN_STACK_SIZE
	.align		4
.L_77:
        /*01d4*/ 	.byte	0x04, 0x12
        /*01d6*/ 	.short	(.L_79 - .L_78)
	.align		4
.L_78:
        /*01d8*/ 	.word	index@(_Z6MatAbsPfS_ii)
        /*01dc*/ 	.word	0x00000000


	//----- nvinfo : EIATTR_MIN_STACK_SIZE
	.align		4
.L_79:
        /*01e0*/ 	.byte	0x04, 0x12
        /*01e2*/ 	.short	(.L_81 - .L_80)
	.align		4
.L_80:
        /*01e4*/ 	.word	index@(_Z6MatExpPfS_ii)
        /*01e8*/ 	.word	0x00000000


	//----- nvinfo : EIATTR_MIN_STACK_SIZE
	.align		4
.L_81:
        /*01ec*/ 	.byte	0x04, 0x12
        /*01ee*/ 	.short	(.L_83 - .L_82)
	.align		4
.L_82:
        /*01f0*/ 	.word	index@(_Z7MatSqrtPfS_ii)
        /*01f4*/ 	.word	0x00000000


	//----- nvinfo : EIATTR_MIN_STACK_SIZE
	.align		4
.L_83:
        /*01f8*/ 	.byte	0x04, 0x12
        /*01fa*/ 	.short	(.L_85 - .L_84)
	.align		4
.L_84:
        /*01fc*/ 	.word	index@(_Z6MatPowPffS_ii)
        /*0200*/ 	.word	0x00000000


	//----- nvinfo : EIATTR_MIN_STACK_SIZE
	.align		4
.L_85:
        /*0204*/ 	.byte	0x04, 0x12
        /*0206*/ 	.short	(.L_87 - .L_86)
	.align		4
.L_86:
        /*0208*/ 	.word	index@(_Z14MatDivideConstPffS_ii)
        /*020c*/ 	.word	0x00000000


	//----- nvinfo : EIATTR_MIN_STACK_SIZE
	.align		4
.L_87:
        /*0210*/ 	.byte	0x04, 0x12
        /*0212*/ 	.short	(.L_89 - .L_88)
	.align		4
.L_88:
        /*0214*/ 	.word	index@(_Z9MatDividePfS_S_ii)
        /*0218*/ 	.word	0x00000000


	//----- nvinfo : EIATTR_MIN_STACK_SIZE
	.align		4
.L_89:
        /*021c*/ 	.byte	0x04, 0x12
        /*021e*/ 	.short	(.L_91 - .L_90)
	.align		4
.L_90:
        /*0220*/ 	.word	index@(_Z12MatMultConstPffS_ii)
        /*0224*/ 	.word	0x00000000


	//----- nvinfo : EIATTR_MIN_STACK_SIZE
	.align		4
.L_91:
        /*0228*/ 	.byte	0x04, 0x12
        /*022a*/ 	.short	(.L_93 - .L_92)
	.align		4
.L_92:
        /*022c*/ 	.word	index@(_Z7MatMultPfS_S_ii)
        /*0230*/ 	.word	0x00000000


	//----- nvinfo : EIATTR_MIN_STACK_SIZE
	.align		4
.L_93:
        /*0234*/ 	.byte	0x04, 0x12
        /*0236*/ 	.short	(.L_95 - .L_94)
	.align		4
.L_94:
        /*0238*/ 	.word	index@(_Z16MatSubtractConstPffS_ii)
        /*023c*/ 	.word	0x00000000


	//----- nvinfo : EIATTR_MIN_STACK_SIZE
	.align		4
.L_95:
        /*0240*/ 	.byte	0x04, 0x12
        /*0242*/ 	.short	(.L_97 - .L_96)
	.align		4
.L_96:
        /*0244*/ 	.word	index@(_Z11MatSubtractPfS_S_ii)
        /*0248*/ 	.word	0x00000000


	//----- nvinfo : EIATTR_MIN_STACK_SIZE
	.align		4
.L_97:
        /*024c*/ 	.byte	0x04, 0x12
        /*024e*/ 	.short	(.L_99 - .L_98)
	.align		4
.L_98:
        /*0250*/ 	.word	index@(_Z11MatAddConstPffS_ii)
        /*0254*/ 	.word	0x00000000


	//----- nvinfo : EIATTR_MIN_STACK_SIZE
	.align		4
.L_99:
        /*0258*/ 	.byte	0x04, 0x12
        /*025a*/ 	.short	(.L_101 - .L_100)
	.align		4
.L_100:
        /*025c*/ 	.word	index@(_Z6MatAddPfS_S_ii)
        /*0260*/ 	.word	0x00000000
.L_101:


//--------------------- .nv.compat                --------------------------
	.section	.nv.compat,"",@"SHT_CUDA_COMPAT_INFO"
	.align	4
        /*0000*/ 	.byte	0x02, 0x09, 0x00, 0x00, 0x02, 0x02, 0x01, 0x00, 0x02, 0x05, 0x05, 0x00, 0x03, 0x07, 0x01, 0x01
        /*0010*/ 	.byte	0x02, 0x03, 0x00, 0x00, 0x02, 0x06, 0x01, 0x00, 0x04, 0x0b, 0x08, 0x00, 0x01, 0x00, 0x00, 0x00
        /*0020*/ 	.byte	0x00, 0x00, 0x00, 0x00


//--------------------- .nv.info._Z11MatConvolvePfS_S_iiii --------------------------
	.section	.nv.info._Z11MatConvolvePfS_S_iiii,"",@"SHT_CUDA_INFO"
	.sectionflags	@""
	.align	4


	//----- nvinfo : EIATTR_CUDA_API_VERSION
	.align		4
        /*0000*/ 	.byte	0x04, 0x37
        /*0002*/ 	.short	(.L_103 - .L_102)
.L_102:
        /*0004*/ 	.word	0x00000082


	//----- nvinfo : EIATTR_KPARAM_INFO
	.align		4
.L_103:
        /*0008*/ 	.byte	0x04, 0x17
        /*000a*/ 	.short	(.L_105 - .L_104)
.L_104:
        /*000c*/ 	.word	0x00000000
        /*0010*/ 	.short	0x0006
        /*0012*/ 	.short	0x0024
        /*0014*/ 	.byte	0x00, 0xf0, 0x11, 0x00


	//----- nvinfo : EIATTR_KPARAM_INFO
	.align		4
.L_105:
        /*0018*/ 	.byte	0x04, 0x17
        /*001a*/ 	.short	(.L_107 - .L_106)
.L_106:
        /*001c*/ 	.word	0x00000000
        /*0020*/ 	.short	0x0005
        /*0022*/ 	.short	0x0020
        /*0024*/ 	.byte	0x00, 0xf0, 0x11, 0x00


	//----- nvinfo : EIATTR_KPARAM_INFO
	.align		4
.L_107:
        /*0028*/ 	.byte	0x04, 0x17
        /*002a*/ 	.short	(.L_109 - .L_108)
.L_108:
        /*002c*/ 	.word	0x00000000
        /*0030*/ 	.short	0x0004
        /*0032*/ 	.short	0x001c
        /*0034*/ 	.byte	0x00, 0xf0, 0x11, 0x00


	//----- nvinfo : EIATTR_KPARAM_INFO
	.align		4
.L_109:
        /*0038*/ 	.byte	0x04, 0x17
        /*003a*/ 	.short	(.L_111 - .L_110)
.L_110:
        /*003c*/ 	.word	0x00000000
        /*0040*/ 	.short	0x0003
        /*0042*/ 	.short	0x0018
        /*0044*/ 	.byte	0x00, 0xf0, 0x11, 0x00


	//----- nvinfo : EIATTR_KPARAM_INFO
	.align		4
.L_111:
        /*0048*/ 	.byte	0x04, 0x17
        /*004a*/ 	.short	(.L_113 - .L_112)
.L_112:
        /*004c*/ 	.word	0x00000000
        /*0050*/ 	.short	0x0002
        /*0052*/ 	.short	0x0010
        /*0054*/ 	.byte	0x00, 0xf5, 0x21, 0x00


	//----- nvinfo : EIATTR_KPARAM_INFO
	.align		4
.L_113:
        /*0058*/ 	.byte	0x04, 0x17
        /*005a*/ 	.short	(.L_115 - .L_114)
.L_114:
        /*005c*/ 	.word	0x00000000
        /*0060*/ 	.short	0x0001
        /*0062*/ 	.short	0x0008
        /*0064*/ 	.byte	0x00, 0xf5, 0x21, 0x00


	//----- nvinfo : EIATTR_KPARAM_INFO
	.align		4
.L_115:
        /*0068*/ 	.byte	0x04, 0x17
        /*006a*/ 	.short	(.L_117 - .L_116)
.L_116:
        /*006c*/ 	.word	0x00000000
        /*0070*/ 	.short	0x0000
        /*0072*/ 	.short	0x0000
        /*0074*/ 	.byte	0x00, 0xf5, 0x21, 0x00


	//----- nvinfo : EIATTR_SPARSE_MMA_MASK
	.align		4
.L_117:
        /*0078*/ 	.byte	0x03, 0x50
        /*007a*/ 	.short	0x0000


	//----- nvinfo : EIATTR_MAXREG_COUNT
	.align		4
        /*007c*/ 	.byte	0x03, 0x1b
        /*007e*/ 	.short	0x00ff


	//----- nvinfo : EIATTR_MERCURY_ISA_VERSION
	.align		4
        /*0080*/ 	.byte	0x03, 0x5f
        /*0082*/ 	.short	0x0101


	//----- nvinfo : EIATTR_VRC_CTA_INIT_COUNT
	.align		4
        /*0084*/ 	.byte	0x02, 0x4a
	.zero		1
	.zero		1


	//----- nvinfo : EIATTR_EXIT_INSTR_OFFSETS
	.align		4
        /*0088*/ 	.byte	0x04, 0x1c
        /*008a*/ 	.short	(.L_119 - .L_118)


	//   ....[0]....
.L_118:
        /*008c*/ 	.word	0x000000c0


	//   ....[1]....
        /*0090*/ 	.word	0x00000140


	//   ....[2]....
        /*0094*/ 	.word	0x00000fe0


	//----- nvinfo : EIATTR_CRS_STACK_SIZE
	.align		4
.L_119:
        /*0098*/ 	.byte	0x04, 0x1e
        /*009a*/ 	.short	(.L_121 - .L_120)
.L_120:
        /*009c*/ 	.word	0x00000000


	//----- nvinfo : EIATTR_CBANK_PARAM_SIZE
	.align		4
.L_121:
        /*00a0*/ 	.byte	0x03, 0x19
        /*00a2*/ 	.short	0x0028


	//----- nvinfo : EIATTR_PARAM_CBANK
	.align		4
        /*00a4*/ 	.byte	0x04, 0x0a
        /*00a6*/ 	.short	(.L_123 - .L_122)
	.align		4
.L_122:
        /*00a8*/ 	.word	index@(.nv.constant0._Z11MatConvolvePfS_S_iiii)
        /*00ac*/ 	.short	0x0380
        /*00ae*/ 	.short	0x0028


	//----- nvinfo : EIATTR_SW_WAR
	.align		4
.L_123:
        /*00b0*/ 	.byte	0x04, 0x36
        /*00b2*/ 	.short	(.L_125 - .L_124)
.L_124:
        /*00b4*/ 	.word	0x00000008
.L_125:


//--------------------- .nv.info._Z10MatisEqualPfS_S_ii --------------------------
	.section	.nv.info._Z10MatisEqualPfS_S_ii,"",@"SHT_CUDA_INFO"
	.sectionflags	@""
	.align	4


	//----- nvinfo : EIATTR_CUDA_API_VERSION
	.align		4
        /*0000*/ 	.byte	0x04, 0x37
        /*0002*/ 	.short	(.L_127 - .L_126)
.L_126:
        /*0004*/ 	.word	0x00000082


	//----- nvinfo : EIATTR_KPARAM_INFO
	.align		4
.L_127:
        /*0008*/ 	.byte	0x04, 0x17
        /*000a*/ 	.short	(.L_129 - .L_128)
.L_128:
        /*000c*/ 	.word	0x00000000
        /*0010*/ 	.short	0x0004
        /*0012*/ 	.short	0x001c
        /*0014*/ 	.byte	0x00, 0xf0, 0x11, 0x00


	//----- nvinfo : EIATTR_KPARAM_INFO
	.align		4
.L_129:
        /*0018*/ 	.byte	0x04, 0x17
        /*001a*/ 	.short	(.L_131 - .L_130)
.L_130:
        /*001c*/ 	.word	0x00000000
        /*0020*/ 	.short	0x0003
        /*0022*/ 	.short	0x0018
        /*0024*/ 	.byte	0x00, 0xf0, 0x11, 0x00


	//----- nvinfo : EIATTR_KPARAM_INFO
	.align		4
.L_131:
        /*0028*/ 	.byte	0x04, 0x17
        /*002a*/ 	.short	(.L_133 - .L_132)
.L_132:
        /*002c*/ 	.word	0x00000000
        /*0030*/ 	.short	0x0002
        /*0032*/ 	.short	0x0010
        /*0034*/ 	.byte	0x00, 0xf5, 0x21, 0x00


	//----- nvinfo : EIATTR_KPARAM_INFO
	.align		4
.L_133:
        /*0038*/ 	.byte	0x04, 0x17
        /*003a*/ 	.short	(.L_135 - .L_134)
.L_134:
        /*003c*/ 	.word	0x00000000
        /*0040*/ 	.short	0x0001
        /*0042*/ 	.short	0x0008
        /*0044*/ 	.byte	0x00, 0xf5, 0x21, 0x00


	//----- nvinfo : EIATTR_KPARAM_INFO
	.align		4
.L_135:
        /*0048*/ 	.byte	0x04, 0x17
        /*004a*/ 	.short	(.L_137 - .L_136)
.L_136:
        /*004c*/ 	.word	0x00000000
        /*0050*/ 	.short	0x0000
        /*0052*/ 	.short	0x0000
        /*0054*/ 	.byte	0x00, 0xf5, 0x21, 0x00


	//----- nvinfo : EIATTR_SPARSE_MMA_MASK
	.align		4
.L_137:
        /*0058*/ 	.byte	0x03, 0x50
        /*005a*/ 	.short	0x0000


	//----- nvinfo : EIATTR_MAXREG_COUNT
	.align		4
        /*005c*/ 	.byte	0x03, 0x1b
        /*005e*/ 	.short	0x00ff


	//----- nvinfo : EIATTR_MERCURY_ISA_VERSION
	.align		4
        /*0060*/ 	.byte	0x03, 0x5f
        /*0062*/ 	.short	0x0101


	//----- nvinfo : EIATTR_VRC_CTA_INIT_COUNT
	.align		4
        /*0064*/ 	.byte	0x02, 0x4a
	.zero		1
	.zero		1


	//----- nvinfo : EIATTR_EXIT_INSTR_OFFSETS
	.align		4
        /*0068*/ 	.byte	0x04, 0x1c
        /*006a*/ 	.short	(.L_139 - .L_138)


	//   ....[0]....
.L_138:
        /*006c*/ 	.word	0x000000c0


	//   ....[1]....
        /*0070*/ 	.word	0x000001a0


	//   ....[2]....
        /*0074*/ 	.word	0x000001e0


	//----- nvinfo : EIATTR_CBANK_PARAM_SIZE
	.align		4
.L_139:
        /*0078*/ 	.byte	0x03, 0x19
        /*007a*/ 	.short	0x0020


	//----- nvinfo : EIATTR_PARAM_CBANK
	.align		4
        /*007c*/ 	.byte	0x04, 0x0a
        /*007e*/ 	.short	(.L_141 - .L_140)
	.align		4
.L_140:
        /*0080*/ 	.word	index@(.nv.constant0._Z10MatisEqualPfS_S_ii)
        /*0084*/ 	.short	0x0380
        /*0086*/ 	.short	0x0020


	//----- nvinfo : EIATTR_SW_WAR
	.align		4
.L_141:
        /*0088*/ 	.byte	0x04, 0x36
        /*008a*/ 	.short	(.L_143 - .L_142)
.L_142:
        /*008c*/ 	.word	0x00000008
.L_143:


//--------------------- .nv.info._Z6MatLogPfS_ii  --------------------------
	.section	.nv.info._Z6MatLogPfS_ii,"",@"SHT_CUDA_INFO"
	.sectionflags	@""
	.align	4


	//----- nvinfo : EIATTR_CUDA_API_VERSION
	.align		4
        /*0000*/ 	.byte	0x04, 0x37
        /*0002*/ 	.short	(.L_145 - .L_144)
.L_144:
        /*0004*/ 	.word	0x00000082


	//----- nvinfo : EIATTR_KPARAM_INFO
	.align		4
.L_145:
        /*0008*/ 	.byte	0x04, 0x17
        /*000a*/ 	.short	(.L_147 - .L_146)
.L_146:
        /*000c*/ 	.word	0x00000000
        /*0010*/ 	.short	0x0003
        /*0012*/ 	.short	0x0014
        /*0014*/ 	.byte	0x00, 0xf0, 0x11, 0x00


	//----- nvinfo : EIATTR_KPARAM_INFO
	.align		4
.L_147:
        /*0018*/ 	.byte	0x04, 0x17
        /*001a*/ 	.short	(.L_149 - .L_148)
.L_148:
        /*001c*/ 	.word	0x00000000
        /*0020*/ 	.short	0x0002
        /*0022*/ 	.short	0x0010
        /*0024*/ 	.byte	0x00, 0xf0, 0x11, 0x00


	//----- nvinfo : EIATTR_KPARAM_INFO
	.align		4
.L_149:
        /*0028*/ 	.byte	0x04, 0x17
        /*002a*/ 	.short	(.L_151 - .L_150)
.L_150:
        /*002c*/ 	.word	0x00000000
        /*0030*/ 	.short	0x0001
        /*0032*/ 	.short	0x0008
        /*0034*/ 	.byte	0x00, 0xf5, 0x21, 0x00


	//----- nvinfo : EIATTR_KPARAM_INFO
	.align		4
.L_151:
        /*0038*/ 	.byte	0x04, 0x17
        /*003a*/ 	.short	(.L_153 - .L_152)
.L_152:
        /*003c*/ 	.word	0x00000000
        /*0040*/ 	.short	0x0000
        /*0042*/ 	.short	0x0000
        /*0044*/ 	.byte	0x00, 0xf5, 0x21, 0x00


	//----- nvinfo : EIATTR_SPARSE_MMA_MASK
	.align		4
.L_153:
        /*0048*/ 	.byte	0x03, 0x50
        /*004a*/ 	.short	0x0000


	//----- nvinfo : EIATTR_MAXREG_COUNT
	.align		4
        /*004c*/ 	.byte	0x03, 0x1b
        /*004e*/ 	.short	0x00ff


	//----- nvinfo : EIATTR_MERCURY_ISA_VERSION
	.align		4
        /*0050*/ 	.byte	0x03, 0x5f
        /*0052*/ 	.short	0x0101


	//----- nvinfo : EIATTR_VRC_CTA_INIT_COUNT
	.align		4
        /*0054*/ 	.byte	0x02, 0x4a
	.zero		1
	.zero		1


	//----- nvinfo : EIATTR_EXIT_INSTR_OFFSETS
	.align		4
        /*0058*/ 	.byte	0x04, 0x1c
        /*005a*/ 	.short	(.L_155 - .L_154)


	//   ....[0]....
.L_154:
        /*005c*/ 	.word	0x000000c0


	//   ....[1]....
        /*0060*/ 	.word	0x000002f0


	//----- nvinfo : EIATTR_CBANK_PARAM_SIZE
	.align		4
.L_155:
        /*0064*/ 	.byte	0x03, 0x19
        /*0066*/ 	.short	0x0018


	//----- nvinfo : EIATTR_PARAM_CBANK
	.align		4
        /*0068*/ 	.byte	0x04, 0x0a
        /*006a*/ 	.short	(.L_157 - .L_156)
	.align		4
.L_156:
        /*006c*/ 	.word	index@(.nv.constant0._Z6MatLogPfS_ii)
        /*0070*/ 	.short	0x0380
        /*0072*/ 	.short	0x0018


	//----- nvinfo : EIATTR_SW_WAR
	.align		4
.L_157:
        /*0074*/ 	.byte	0x04, 0x36
        /*0076*/ 	.short	(.L_159 - .L_158)
.L_158:
        /*0078*/ 	.word	0x00000008
.L_159:


//--------------------- .nv.info._Z9MatArctanPfS_ii --------------------------
	.section	.nv.info._Z9MatArctanPfS_ii,"",@"SHT_CUDA_INFO"
	.sectionflags	@""
	.align	4


	//----- nvinfo : EIATTR_CUDA_API_VERSION
	.align		4
        /*0000*/ 	.byte	0x04, 0x37
        /*0002*/ 	.short	(.L_161 - .L_160)
.L_160:
        /*0004*/ 	.word	0x00000082


	//----- nvinfo : EIATTR_KPARAM_INFO
	.align		4
.L_161:
        /*0008*/ 	.byte	0x04, 0x17
        /*000a*/ 	.short	(.L_163 - .L_162)
.L_162:
        /*000c*/ 	.word	0x00000000
        /*0010*/ 	.short	0x0003
        /*0012*/ 	.short	0x0014
        /*0014*/ 	.byte	0x00, 0xf0, 0x11, 0x00


	//----- nvinfo : EIATTR_KPARAM_INFO
	.align		4
.L_163:
        /*0018*/ 	.byte	0x04, 0x17
        /*001a*/ 	.short	(.L_165 - .L_164)
.L_164:
        /*001c*/ 	.word	0x00000000
        /*0020*/ 	.short	0x0002
        /*0022*/ 	.short	0x0010
        /*0024*/ 	.byte	0x00, 0xf0, 0x11, 0x00


	//----- nvinfo : EIATTR_KPARAM_INFO
	.align		4
.L_165:
        /*0028*/ 	.byte	0x04, 0x17
        /*002a*/ 	.short	(.L_167 - .L_166)
.L_166:
        /*002c*/ 	.word	0x00000000
        /*0030*/ 	.short	0x0001
        /*0032*/ 	.short	0x0008
        /*0034*/ 	.byte	0x00, 0xf5, 0x21, 0x00


	//----- nvinfo : EIATTR_KPARAM_INFO
	.align		4
.L_167:
        /*0038*/ 	.byte	0x04, 0x17
        /*003a*/ 	.short	(.L_169 - .L_168)
.L_168:
        /*003c*/ 	.word	0x00000000
        /*0040*/ 	.short	0x0000
        /*0042*/ 	.short	0x0000
        /*0044*/ 	.byte	0x00, 0xf5, 0x21, 0x00


	//----- nvinfo : EIATTR_SPARSE_MMA_MASK
	.align		4
.L_169:
        /*0048*/ 	.byte	0x03, 0x50
        /*004a*/ 	.short	0x0000


	//----- nvinfo : EIATTR_MAXREG_COUNT
	.align		4
        /*004c*/ 	.byte	0x03, 0x1b
        /*004e*/ 	.short	0x00ff


	//----- nvinfo : EIATTR_MERCURY_ISA_VERSION
	.align		4
        /*0050*/ 	.byte	0x03, 0x5f
        /*0052*/ 	.short	0x0101


	//----- nvinfo : EIATTR_VRC_CTA_INIT_COUNT
	.align		4
        /*0054*/ 	.byte	0x02, 0x4a
	.zero		1
	.zero		1


	//----- nvinfo : EIATTR_EXIT_INSTR_OFFSETS
	.align		4
        /*0058*/ 	.byte	0x04, 0x1c
        /*005a*/ 	.short	(.L_171 - .L_170)


	//   ....[0]....
.L_170:
        /*005c*/ 	.word	0x000000c0


	//   ....[1]....
        /*0060*/ 	.word	0x00000280


	//----- nvinfo : EIATTR_CBANK_PARAM_SIZE
	.align		4
.L_171:
        /*0064*/ 	.byte	0x03, 0x19
        /*0066*/ 	.short	0x0018


	//----- nvinfo : EIATTR_PARAM_CBANK
	.align		4
        /*0068*/ 	.byte	0x04, 0x0a
        /*006a*/ 	.short	(.L_173 - .L_172)
	.align		4
.L_172:
        /*006c*/ 	.word	index@(.nv.constant0._Z9MatArctanPfS_ii)
        /*0070*/ 	.short	0x0380
        /*0072*/ 	.short	0x0018


	//----- nvinfo : EIATTR_SW_WAR
	.align		4
.L_173:
        /*0074*/ 	.byte	0x04, 0x36
        /*0076*/ 	.short	(.L_175 - .L_174)
.L_174:
        /*0078*/ 	.word	0x00000008
.L_175:


//--------------------- .nv.info._Z6MatAbsPfS_ii  --------------------------
	.section	.nv.info._Z6MatAbsPfS_ii,"",@"SHT_CUDA_INFO"
	.sectionflags	@""
	.align	4


	//----- nvinfo : EIATTR_CUDA_API_VERSION
	.align		4
        /*0000*/ 	.byte	0x04, 0x37
        /*0002*/ 	.short	(.L_177 - .L_176)
.L_176:
        /*0004*/ 	.word	0x00000082


	//----- nvinfo : EIATTR_KPARAM_INFO
	.align		4
.L_177:
        /*0008*/ 	.byte	0x04, 0x17
        /*000a*/ 	.short	(.L_179 - .L_178)
.L_178:
        /*000c*/ 	.word	0x00000000
        /*0010*/ 	.short	0x0003
        /*0012*/ 	.short	0x0014
        /*0014*/ 	.byte	0x00, 0xf0, 0x11, 0x00


	//----- nvinfo : EIATTR_KPARAM_INFO
	.align		4
.L_179:
        /*0018*/ 	.byte	0x04, 0x17
        /*001a*/ 	.short	(.L_181 - .L_180)
.L_180:
        /*001c*/ 	.word	0x00000000
        /*0020*/ 	.short	0x0002
        /*0022*/ 	.short	0x0010
        /*0024*/ 	.byte	0x00, 0xf0, 0x11, 0x00


	//----- nvinfo : EIATTR_KPARAM_INFO
	.align		4
.L_181:
        /*0028*/ 	.byte	0x04, 0x17
        /*002a*/ 	.short	(.L_183 - .L_182)
.L_182:
        /*002c*/ 	.word	0x00000000
        /*0030*/ 	.short	0x0001
        /*0032*/ 	.short	0x0008
        /*0034*/ 	.byte	0x00, 0xf5, 0x21, 0x00


	//----- nvinfo : EIATTR_KPARAM_INFO
	.align		4
.L_183:
        /*0038*/ 	.byte	0x04, 0x17
        /*003a*/ 	.short	(.L_185 - .L_184)
.L_184:
        /*003c*/ 	.word	0x00000000
        /*0040*/ 	.short	0x0000
        /*0042*/ 	.short	0x0000
        /*0044*/ 	.byte	0x00, 0xf5, 0x21, 0x00


	//----- nvinfo : EIATTR_SPARSE_MMA_MASK
	.align		4
.L_185:
        /*0048*/ 	.byte	0x03, 0x50
        /*004a*/ 	.short	0x0000


	//----- nvinfo : EIATTR_MAXREG_COUNT
	.align		4
        /*004c*/ 	.byte	0x03, 0x1b
        /*004e*/ 	.short	0x00ff


	//----- nvinfo : EIATTR_MERCURY_ISA_VERSION
	.align		4
        /*0050*/ 	.byte	0x03, 0x5f
        /*0052*/ 	.short	0x0101


	//----- nvinfo : EIATTR_VRC_CTA_INIT_COUNT
	.align		4
        /*0054*/ 	.byte	0x02, 0x4a
	.zero		1
	.zero		1


	//----- nvinfo : EIATTR_EXIT_INSTR_OFFSETS
	.align		4
        /*0058*/ 	.byte	0x04, 0x1c
        /*005a*/ 	.short	(.L_187 - .L_186)


	//   ....[0]....
.L_186:
        /*005c*/ 	.word	0x000000c0


	//   ....[1]....
        /*0060*/ 	.word	0x00000160


	//----- nvinfo : EIATTR_CBANK_PARAM_SIZE
	.align		4
.L_187:
        /*0064*/ 	.byte	0x03, 0x19
        /*0066*/ 	.short	0x0018


	//----- nvinfo : EIATTR_PARAM_CBANK
	.align		4
        /*0068*/ 	.byte	0x04, 0x0a
        /*006a*/ 	.short	(.L_189 - .L_188)
	.align		4
.L_188:
        /*006c*/ 	.word	index@(.nv.constant0._Z6MatAbsPfS_ii)
        /*0070*/ 	.short	0x0380
        /*0072*/ 	.short	0x0018


	//----- nvinfo : EIATTR_SW_WAR
	.align		4
.L_189:
        /*0074*/ 	.byte	0x04, 0x36
        /*0076*/ 	.short	(.L_191 - .L_190)
.L_190:
        /*0078*/ 	.word	0x00000008
.L_191:


//--------------------- .nv.info._Z6MatExpPfS_ii  --------------------------
	.section	.nv.info._Z6MatExpPfS_ii,"",@"SHT_CUDA_INFO"
	.sectionflags	@""
	.align	4


	//----- nvinfo : EIATTR_CUDA_API_VERSION
	.align		4
        /*0000*/ 	.byte	0x04, 0x37
        /*0002*/ 	.short	(.L_193 - .L_192)
.L_192:
        /*0004*/ 	.word	0x00000082


	//----- nvinfo : EIATTR_KPARAM_INFO
	.align		4
.L_193:
        /*0008*/ 	.byte	0x04, 0x17
        /*000a*/ 	.short	(.L_195 - .L_194)
.L_194:
        /*000c*/ 	.word	0x00000000
        /*0010*/ 	.short	0x0003
        /*0012*/ 	.short	0x0014
        /*0014*/ 	.byte	0x00, 0xf0, 0x11, 0x00


	//----- nvinfo : EIATTR_KPARAM_INFO
	.align		4
.L_195:
        /*0018*/ 	.byte	0x04, 0x17
        /*001a*/ 	.short	(.L_197 - .L_196)
.L_196:
        /*001c*/ 	.word	0x00000000
        /*0020*/ 	.short	0x0002
        /*0022*/ 	.short	0x0010
        /*0024*/ 	.byte	0x00, 0xf0, 0x11, 0x00


	//----- nvinfo : EIATTR_KPARAM_INFO
	.align		4
.L_197:
        /*0028*/ 	.byte	0x04, 0x17
        /*002a*/ 	.short	(.L_199 - .L_198)
.L_198:
        /*002c*/ 	.word	0x00000000
        /*0030*/ 	.short	0x0001
        /*0032*/ 	.short	0x0008
        /*0034*/ 	.byte	0x00, 0xf5, 0x21, 0x00


	//----- nvinfo : EIATTR_KPARAM_INFO
	.align		4
.L_199:
        /*0038*/ 	.byte	0x04, 0x17
        /*003a*/ 	.short	(.L_201 - .L_200)
.L_200:
        /*003c*/ 	.word	0x00000000
        /*0040*/ 	.short	0x0000
        /*0042*/ 	.short	0x0000
        /*0044*/ 	.byte	0x00, 0xf5, 0x21, 0x00


	//----- nvinfo : EIATTR_SPARSE_MMA_MASK
	.align		4
.L_201:
        /*0048*/ 	.byte	0x03, 0x50
        /*004a*/ 	.short	0x0000


	//----- nvinfo : EIATTR_MAXREG_COUNT
	.align		4
        /*004c*/ 	.byte	0x03, 0x1b
        /*004e*/ 	.short	0x00ff


	//----- nvinfo : EIATTR_MERCURY_ISA_VERSION
	.align		4
        /*0050*/ 	.byte	0x03, 0x5f
        /*0052*/ 	.short	0x0101


	//----- nvinfo : EIATTR_VRC_CTA_INIT_COUNT
	.align		4
        /*0054*/ 	.byte	0x02, 0x4a
	.zero		1
	.zero		1


	//----- nvinfo : EIATTR_EXIT_INSTR_OFFSETS
	.align		4
        /*0058*/ 	.byte	0x04, 0x1c
        /*005a*/ 	.short	(.L_203 - .L_202)


	//   ....[0]....
.L_202:
        /*005c*/ 	.word	0x000000c0


	//   ....[1]....
        /*0060*/ 	.word	0x000001f0


	//----- nvinfo : EIATTR_CBANK_PARAM_SIZE
	.align		4
.L_203:
        /*0064*/ 	.byte	0x03, 0x19
        /*0066*/ 	.short	0x0018


	//----- nvinfo : EIATTR_PARAM_CBANK
	.align		4
        /*0068*/ 	.byte	0x04, 0x0a
        /*006a*/ 	.short	(.L_205 - .L_204)
	.align		4
.L_204:
        /*006c*/ 	.word	index@(.nv.constant0._Z6MatExpPfS_ii)
        /*0070*/ 	.short	0x0380
        /*0072*/ 	.short	0x0018


	//----- nvinfo : EIATTR_SW_WAR
	.align		4
.L_205:
        /*0074*/ 	.byte	0x04, 0x36
        /*0076*/ 	.short	(.L_207 - .L_206)
.L_206:
        /*0078*/ 	.word	0x00000008
.L_207:


//--------------------- .nv.info._Z7MatSqrtPfS_ii --------------------------
	.section	.nv.info._Z7MatSqrtPfS_ii,"",@"SHT_CUDA_INFO"
	.sectionflags	@""
	.align	4


	//----- nvinfo : EIATTR_CUDA_API_VERSION
	.align		4
        /*0000*/ 	.byte	0x04, 0x37
        /*0002*/ 	.short	(.L_209 - .L_208)
.L_208:
        /*0004*/ 	.word	0x00000082


	//----- nvinfo : EIATTR_KPARAM_INFO
	.align		4
.L_209:
        /*0008*/ 	.byte	0x04, 0x17
        /*000a*/ 	.short	(.L_211 - .L_210)
.L_210:
        /*000c*/ 	.word	0x00000000
        /*0010*/ 	.short	0x0003
        /*0012*/ 	.short	0x0014
        /*0014*/ 	.byte	0x00, 0xf0, 0x11, 0x00


	//----- nvinfo : EIATTR_KPARAM_INFO
	.align		4
.L_211:
        /*0018*/ 	.byte	0x04, 0x17
        /*001a*/ 	.short	(.L_213 - .L_212)
.L_212:
        /*001c*/ 	.word	0x00000000
        /*0020*/ 	.short	0x0002
        /*0022*/ 	.short	0x0010
        /*0024*/ 	.byte	0x00, 0xf0, 0x11, 0x00


	//----- nvinfo : EIATTR_KPARAM_INFO
	.align		4
.L_213:
        /*0028*/ 	.byte	0x04, 0x17
        /*002a*/ 	.short	(.L_215 - .L_214)
.L_214:
        /*002c*/ 	.word	0x00000000
        /*0030*/ 	.short	0x0001
        /*0032*/ 	.short	0x0008
        /*0034*/ 	.byte	0x00, 0xf5, 0x21, 0x00


	//----- nvinfo : EIATTR_KPARAM_INFO
	.align		4
.L_215:
        /*0038*/ 	.byte	0x04, 0x17
        /*003a*/ 	.short	(.L_217 - .L_216)
.L_216:
        /*003c*/ 	.word	0x00000000
        /*0040*/ 	.short	0x0000
        /*0042*/ 	.short	0x0000
        /*0044*/ 	.byte	0x00, 0xf5, 0x21, 0x00


	//----- nvinfo : EIATTR_SPARSE_MMA_MASK
	.align		4
.L_217:
        /*0048*/ 	.byte	0x03, 0x50
        /*004a*/ 	.short	0x0000


	//----- nvinfo : EIATTR_MAXREG_COUNT
	.align		4
        /*004c*/ 	.byte	0x03, 0x1b
        /*004e*/ 	.short	0x00ff


	//----- nvinfo : EIATTR_MERCURY_ISA_VERSION
	.align		4
        /*0050*/ 	.byte	0x03, 0x5f
        /*0052*/ 	.short	0x0101


	//----- nvinfo : EIATTR_VRC_CTA_INIT_COUNT
	.align		4
        /*0054*/ 	.byte	0x02, 0x4a
	.zero		1
	.zero		1


	//----- nvinfo : EIATTR_EXIT_INSTR_OFFSETS
	.align		4
        /*0058*/ 	.byte	0x04, 0x1c
        /*005a*/ 	.short	(.L_219 - .L_218)


	//   ....[0]....
.L_218:
        /*005c*/ 	.word	0x000000c0


	//   ....[1]....
        /*0060*/ 	.word	0x00000220


	//----- nvinfo : EIATTR_CRS_STACK_SIZE
	.align		4
.L_219:
        /*0064*/ 	.byte	0x04, 0x1e
        /*0066*/ 	.short	(.L_221 - .L_220)
.L_220:
        /*0068*/ 	.word	0x00000000


	//----- nvinfo : EIATTR_CBANK_PARAM_SIZE
	.align		4
.L_221:
        /*006c*/ 	.byte	0x03, 0x19
        /*006e*/ 	.short	0x0018


	//----- nvinfo : EIATTR_PARAM_CBANK
	.align		4
        /*0070*/ 	.byte	0x04, 0x0a
        /*0072*/ 	.short	(.L_223 - .L_222)
	.align		4
.L_222:
        /*0074*/ 	.word	index@(.nv.constant0._Z7MatSqrtPfS_ii)
        /*0078*/ 	.short	0x0380
        /*007a*/ 	.short	0x0018


	//----- nvinfo : EIATTR_SW_WAR
	.align		4
.L_223:
        /*007c*/ 	.byte	0x04, 0x36
        /*007e*/ 	.short	(.L_225 - .L_224)
.L_224:
        /*0080*/ 	.word	0x00000008
.L_225:


//--------------------- .nv.info._Z6MatPowPffS_ii --------------------------
	.section	.nv.info._Z6MatPowPffS_ii,"",@"SHT_CUDA_INFO"
	.sectionflags	@""
	.align	4


	//----- nvinfo : EIATTR_CUDA_API_VERSION
	.align		4
        /*0000*/ 	.byte	0x04, 0x37
        /*0002*/ 	.short	(.L_227 - .L_226)
.L_226:
        /*0004*/ 	.word	0x00000082


	//----- nvinfo : EIATTR_KPARAM_INFO
	.align		4
.L_227:
        /*0008*/ 	.byte	0x04, 0x17
        /*000a*/ 	.short	(.L_229 - .L_228)
.L_228:
        /*000c*/ 	.word	0x00000000
        /*0010*/ 	.short	0x0004
        /*0012*/ 	.short	0x001c
        /*0014*/ 	.byte	0x00, 0xf0, 0x11, 0x00


	//----- nvinfo : EIATTR_KPARAM_INFO
	.align		4
.L_229:
        /*0018*/ 	.byte	0x04, 0x17
        /*001a*/ 	.short	(.L_231 - .L_230)
.L_230:
        /*001c*/ 	.word	0x00000000
        /*0020*/ 	.short	0x0003
        /*0022*/ 	.short	0x0018
        /*0024*/ 	.byte	0x00, 0xf0, 0x11, 0x00


	//----- nvinfo : EIATTR_KPARAM_INFO
	.align		4
.L_231:
        /*0028*/ 	.byte	0x04, 0x17
        /*002a*/ 	.short	(.L_233 - .L_232)
.L_232:
        /*002c*/ 	.word	0x00000000
        /*0030*/ 	.short	0x0002
        /*0032*/ 	.short	0x0010
        /*0034*/ 	.byte	0x00, 0xf5, 0x21, 0x00


	//----- nvinfo : EIATTR_KPARAM_INFO
	.align		4
.L_233:
        /*0038*/ 	.byte	0x04, 0x17
        /*003a*/ 	.short	(.L_235 - .L_234)
.L_234:
        /*003c*/ 	.word	0x00000000
        /*0040*/ 	.short	0x0001
        /*0042*/ 	.short	0x0008
        /*0044*/ 	.byte	0x00, 0xf0, 0x11, 0x00


	//----- nvinfo : EIATTR_KPARAM_INFO
	.align		4
.L_235:
        /*0048*/ 	.byte	0x04, 0x17
        /*004a*/ 	.short	(.L_237 - .L_236)
.L_236:
        /*004c*/ 	.word	0x00000000
        /*0050*/ 	.short	0x0000
        /*0052*/ 	.short	0x0000
        /*0054*/ 	.byte	0x00, 0xf5, 0x21, 0x00


	//----- nvinfo : EIATTR_SPARSE_MMA_MASK
	.align		4
.L_237:
        /*0058*/ 	.byte	0x03, 0x50
        /*005a*/ 	.short	0x0000


	//----- nvinfo : EIATTR_MAXREG_COUNT
	.align		4
        /*005c*/ 	.byte	0x03, 0x1b
        /*005e*/ 	.short	0x00ff


	//----- nvinfo : EIATTR_MERCURY_ISA_VERSION
	.align		4
        /*0060*/ 	.byte	0x03, 0x5f
        /*0062*/ 	.short	0x0101


	//----- nvinfo : EIATTR_VRC_CTA_INIT_COUNT
	.align		4
        /*0064*/ 	.byte	0x02, 0x4a
	.zero		1
	.zero		1


	//----- nvinfo : EIATTR_EXIT_INSTR_OFFSETS
	.align		4
        /*0068*/ 	.byte	0x04, 0x1c
        /*006a*/ 	.short	(.L_239 - .L_238)


	//   ....[0]....
.L_238:
        /*006c*/ 	.word	0x000000c0


	//   ....[1]....
        /*0070*/ 	.word	0x00000710


	//----- nvinfo : EIATTR_CRS_STACK_SIZE
	.align		4
.L_239:
        /*0074*/ 	.byte	0x04, 0x1e
        /*0076*/ 	.short	(.L_241 - .L_240)
.L_240:
        /*0078*/ 	.word	0x00000000


	//----- nvinfo : EIATTR_CBANK_PARAM_SIZE
	.align		4
.L_241:
        /*007c*/ 	.byte	0x03, 0x19
        /*007e*/ 	.short	0x0020


	//----- nvinfo : EIATTR_PARAM_CBANK
	.align		4
        /*0080*/ 	.byte	0x04, 0x0a
        /*0082*/ 	.short	(.L_243 - .L_242)
	.align		4
.L_242:
        /*0084*/ 	.word	index@(.nv.constant0._Z6MatPowPffS_ii)
        /*0088*/ 	.short	0x0380
        /*008a*/ 	.short	0x0020


	//----- nvinfo : EIATTR_SW_WAR
	.align		4
.L_243:
        /*008c*/ 	.byte	0x04, 0x36
        /*008e*/ 	.short	(.L_245 - .L_244)
.L_244:
        /*0090*/ 	.word	0x00000008
.L_245:


//--------------------- .nv.info._Z14MatDivideConstPffS_ii --------------------------
	.section	.nv.info._Z14MatDivideConstPffS_ii,"",@"SHT_CUDA_INFO"
	.sectionflags	@""
	.align	4


	//----- nvinfo : EIATTR_CUDA_API_VERSION
	.align		4
        /*0000*/ 	.byte	0x04, 0x37
        /*0002*/ 	.short	(.L_247 - .L_246)
.L_246:
        /*0004*/ 	.word	0x00000082


	//----- nvinfo : EIATTR_KPARAM_INFO
	.align		4
.L_247:
        /*0008*/ 	.byte	0x04, 0x17
        /*000a*/ 	.short	(.L_249 - .L_248)
.L_248:
        /*000c*/ 	.word	0x00000000
        /*0010*/ 	.short	0x0004
        /*0012*/ 	.short	0x001c
        /*0014*/ 	.byte	0x00, 0xf0, 0x11, 0x00


	//----- nvinfo : EIATTR_KPARAM_INFO
	.align		4
.L_249:
        /*0018*/ 	.byte	0x04, 0x17
        /*001a*/ 	.short	(.L_251 - .L_250)
.L_250:
        /*001c*/ 	.word	0x00000000
        /*0020*/ 	.short	0x0003
        /*0022*/ 	.short	0x0018
        /*0024*/ 	.byte	0x00, 0xf0, 0x11, 0x00


	//----- nvinfo : EIATTR_KPARAM_INFO
	.align		4
.L_251:
        /*0028*/ 	.byte	0x04, 0x17
        /*002a*/ 	.short	(.L_253 - .L_252)
.L_252:
        /*002c*/ 	.word	0x00000000
        /*0030*/ 	.short	0x0002
        /*0032*/ 	.short	0x0010
        /*0034*/ 	.byte	0x00, 0xf5, 0x21, 0x00


	//----- nvinfo : EIATTR_KPARAM_INFO
	.align		4
.L_253:
        /*0038*/ 	.byte	0x04, 0x17
        /*003a*/ 	.short	(.L_255 - .L_254)
.L_254:
        /*003c*/ 	.word	0x00000000
        /*0040*/ 	.short	0x0001
        /*0042*/ 	.short	0x0008
        /*0044*/ 	.byte	0x00, 0xf0, 0x11, 0x00


	//----- nvinfo : EIATTR_KPARAM_INFO
	.align		4
.L_255:
        /*0048*/ 	.byte	0x04, 0x17
        /*004a*/ 	.short	(.L_257 - .L_256)
.L_256:
        /*004c*/ 	.word	0x00000000
        /*0050*/ 	.short	0x0000
        /*0052*/ 	.short	0x0000
        /*0054*/ 	.byte	0x00, 0xf5, 0x21, 0x00


	//----- nvinfo : EIATTR_SPARSE_MMA_MASK
	.align		4
.L_257:
        /*0058*/ 	.byte	0x03, 0x50
        /*005a*/ 	.short	0x0000


	//----- nvinfo : EIATTR_MAXREG_COUNT
	.align		4
        /*005c*/ 	.byte	0x03, 0x1b
        /*005e*/ 	.short	0x00ff


	//----- nvinfo : EIATTR_MERCURY_ISA_VERSION
	.align		4
        /*0060*/ 	.byte	0x03, 0x5f
        /*0062*/ 	.short	0x0101


	//----- nvinfo : EIATTR_VRC_CTA_INIT_COUNT
	.align		4
        /*0064*/ 	.byte	0x02, 0x4a
	.zero		1
	.zero		1


	//----- nvinfo : EIATTR_EXIT_INSTR_OFFSETS
	.align		4
        /*0068*/ 	.byte	0x04, 0x1c
        /*006a*/ 	.short	(.L_259 - .L_258)


	//   ....[0]....
.L_258:
        /*006c*/ 	.word	0x000000c0


	//   ....[1]....
        /*0070*/ 	.word	0x00000230


	//----- nvinfo : EIATTR_CRS_STACK_SIZE
	.align		4
.L_259:
        /*0074*/ 	.byte	0x04, 0x1e
        /*0076*/ 	.short	(.L_261 - .L_260)
.L_260:
        /*0078*/ 	.word	0x00000000


	//----- nvinfo : EIATTR_CBANK_PARAM_SIZE
	.align		4
.L_261:
        /*007c*/ 	.byte	0x03, 0x19
        /*007e*/ 	.short	0x0020


	//----- nvinfo : EIATTR_PARAM_CBANK
	.align		4
        /*0080*/ 	.byte	0x04, 0x0a
        /*0082*/ 	.short	(.L_263 - .L_262)
	.align		4
.L_262:
        /*0084*/ 	.word	index@(.nv.constant0._Z14MatDivideConstPffS_ii)
        /*0088*/ 	.short	0x0380
        /*008a*/ 	.short	0x0020


	//----- nvinfo : EIATTR_SW_WAR
	.align		4
.L_263:
        /*008c*/ 	.byte	0x04, 0x36
        /*008e*/ 	.short	(.L_265 - .L_264)
.L_264:
        /*0090*/ 	.word	0x00000008
.L_265:


//--------------------- .nv.info._Z9MatDividePfS_S_ii --------------------------
	.section	.nv.info._Z9MatDividePfS_S_ii,"",@"SHT_CUDA_INFO"
	.sectionflags	@""
	.align	4


	//----- nvinfo : EIATTR_CUDA_API_VERSION
	.align		4
        /*0000*/ 	.byte	0x04, 0x37
        /*0002*/ 	.short	(.L_267 - .L_266)
.L_266:
        /*0004*/ 	.word	0x00000082


	//----- nvinfo : EIATTR_KPARAM_INFO
	.align		4
.L_267:
        /*0008*/ 	.byte	0x04, 0x17
        /*000a*/ 	.short	(.L_269 - .L_268)
.L_268:
        /*000c*/ 	.word	0x00000000
        /*0010*/ 	.short	0x0004
        /*0012*/ 	.short	0x001c
        /*0014*/ 	.byte	0x00, 0xf0, 0x11, 0x00


	//----- nvinfo : EIATTR_KPARAM_INFO
	.align		4
.L_269:
        /*0018*/ 	.byte	0x04, 0x17
        /*001a*/ 	.short	(.L_271 - .L_270)
.L_270:
        /*001c*/ 	.word	0x00000000
        /*0020*/ 	.short	0x0003
        /*0022*/ 	.short	0x0018
        /*0024*/ 	.byte	0x00, 0xf0, 0x11, 0x00


	//----- nvinfo : EIATTR_KPARAM_INFO
	.align		4
.L_271:
        /*0028*/ 	.byte	0x04, 0x17
        /*002a*/ 	.short	(.L_273 - .L_272)
.L_272:
        /*002c*/ 	.word	0x00000000
        /*0030*/ 	.short	0x0002
        /*0032*/ 	.short	0x0010
        /*0034*/ 	.byte	0x00, 0xf5, 0x21, 0x00


	//----- nvinfo : EIATTR_KPARAM_INFO
	.align		4
.L_273:
        /*0038*/ 	.byte	0x04, 0x17
        /*003a*/ 	.short	(.L_275 - .L_274)
.L_274:
        /*003c*/ 	.word	0x00000000
        /*0040*/ 	.short	0x0001
        /*0042*/ 	.short	0x0008
        /*0044*/ 	.byte	0x00, 0xf5, 0x21, 0x00


	//----- nvinfo : EIATTR_KPARAM_INFO
	.align		4
.L_275:
        /*0048*/ 	.byte	0x04, 0x17
        /*004a*/ 	.short	(.L_277 - .L_276)
.L_276:
        /*004c*/ 	.word	0x00000000
        /*0050*/ 	.short	0x0000
        /*0052*/ 	.short	0x0000
        /*0054*/ 	.byte	0x00, 0xf5, 0x21, 0x00


	//----- nvinfo : EIATTR_SPARSE_MMA_MASK
	.align		4
.L_277:
        /*0058*/ 	.byte	0x03, 0x50
        /*005a*/ 	.short	0x0000


	//----- nvinfo : EIATTR_MAXREG_COUNT
	.align		4
        /*005c*/ 	.byte	0x03, 0x1b
        /*005e*/ 	.short	0x00ff


	//----- nvinfo : EIATTR_MERCURY_ISA_VERSION
	.align		4
        /*0060*/ 	.byte	0x03, 0x5f
        /*0062*/ 	.short	0x0101


	//----- nvinfo : EIATTR_VRC_CTA_INIT_COUNT
	.align		4
        /*0064*/ 	.byte	0x02, 0x4a
	.zero		1
	.zero		1


	//----- nvinfo : EIATTR_EXIT_INSTR_OFFSETS
	.align		4
        /*0068*/ 	.byte	0x04, 0x1c
        /*006a*/ 	.short	(.L_279 - .L_278)


	//   ....[0]....
.L_278:
        /*006c*/ 	.word	0x000000c0


	//   ....[1]....
        /*0070*/ 	.word	0x00000250


	//----- nvinfo : EIATTR_CRS_STACK_SIZE
	.align		4
.L_279:
        /*0074*/ 	.byte	0x04, 0x1e
        /*0076*/ 	.short	(.L_281 - .L_280)
.L_280:
        /*0078*/ 	.word	0x00000000


	//----- nvinfo : EIATTR_CBANK_PARAM_SIZE
	.align		4
.L_281:
        /*007c*/ 	.byte	0x03, 0x19
        /*007e*/ 	.short	0x0020


	//----- nvinfo : EIATTR_PARAM_CBANK
	.align		4
        /*0080*/ 	.byte	0x04, 0x0a
        /*0082*/ 	.short	(.L_283 - .L_282)
	.align		4
.L_282:
        /*0084*/ 	.word	index@(.nv.constant0._Z9MatDividePfS_S_ii)
        /*0088*/ 	.short	0x0380
        /*008a*/ 	.short	0x0020


	//----- nvinfo : EIATTR_SW_WAR
	.align		4
.L_283:
        /*008c*/ 	.byte	0x04, 0x36
        /*008e*/ 	.short	(.L_285 - .L_284)
.L_284:
        /*0090*/ 	.word	0x00000008
.L_285:


//--------------------- .nv.info._Z12MatMultConstPffS_ii --------------------------
	.section	.nv.info._Z12MatMultConstPffS_ii,"",@"SHT_CUDA_INFO"
	.sectionflags	@""
	.align	4


	//----- nvinfo : EIATTR_CUDA_API_VERSION
	.align		4
        /*0000*/ 	.byte	0x04, 0x37
        /*0002*/ 	.short	(.L_287 - .L_286)
.L_286:
        /*0004*/ 	.word	0x00000082


	//----- nvinfo : EIATTR_KPARAM_INFO
	.align		4
.L_287:
        /*0008*/ 	.byte	0x04, 0x17
        /*000a*/ 	.short	(.L_289 - .L_288)
.L_288:
        /*000c*/ 	.word	0x00000000
        /*0010*/ 	.short	0x0004
        /*0012*/ 	.short	0x001c
        /*0014*/ 	.byte	0x00, 0xf0, 0x11, 0x00


	//----- nvinfo : EIATTR_KPARAM_INFO
	.align		4
.L_289:
        /*0018*/ 	.byte	0x04, 0x17
        /*001a*/ 	.short	(.L_291 - .L_290)
.L_290:
        /*001c*/ 	.word	0x00000000
        /*0020*/ 	.short	0x0003
        /*0022*/ 	.short	0x0018
        /*0024*/ 	.byte	0x00, 0xf0, 0x11, 0x00


	//----- nvinfo : EIATTR_KPARAM_INFO
	.align		4
.L_291:
        /*0028*/ 	.byte	0x04, 0x17
        /*002a*/ 	.short	(.L_293 - .L_292)
.L_292:
        /*002c*/ 	.word	0x00000000
        /*0030*/ 	.short	0x0002
        /*0032*/ 	.short	0x0010
        /*0034*/ 	.byte	0x00, 0xf5, 0x21, 0x00


	//----- nvinfo : EIATTR_KPARAM_INFO
	.align		4
.L_293:
        /*0038*/ 	.byte	0x04, 0x17
        /*003a*/ 	.short	(.L_295 - .L_294)
.L_294:
        /*003c*/ 	.word	0x00000000
        /*0040*/ 	.short	0x0001
        /*0042*/ 	.short	0x0008
        /*0044*/ 	.byte	0x00, 0xf0, 0x11, 0x00


	//----- nvinfo : EIATTR_KPARAM_INFO
	.align		4
.L_295:
        /*0048*/ 	.byte	0x04, 0x17
        /*004a*/ 	.short	(.L_297 - .L_296)
.L_296:
        /*004c*/ 	.word	0x00000000
        /*0050*/ 	.short	0x0000
        /*0052*/ 	.short	0x0000
        /*0054*/ 	.byte	0x00, 0xf5, 0x21, 0x00


	//----- nvinfo : EIATTR_SPARSE_MMA_MASK
	.align		4
.L_297:
        /*0058*/ 	.byte	0x03, 0x50
        /*005a*/ 	.short	0x0000


	//----- nvinfo : EIATTR_MAXREG_COUNT
	.align		4
        /*005c*/ 	.byte	0x03, 0x1b
        /*005e*/ 	.short	0x00ff


	//----- nvinfo : EIATTR_MERCURY_ISA_VERSION
	.align		4
        /*0060*/ 	.byte	0x03, 0x5f
        /*0062*/ 	.short	0x0101


	//----- nvinfo : EIATTR_VRC_CTA_INIT_COUNT
	.align		4
        /*0064*/ 	.byte	0x02, 0x4a
	.zero		1
	.zero		1


	//----- nvinfo : EIATTR_EXIT_INSTR_OFFSETS
	.align		4
        /*0068*/ 	.byte	0x04, 0x1c
        /*006a*/ 	.short	(.L_299 - .L_298)


	//   ....[0]....
.L_298:
        /*006c*/ 	.word	0x000000c0


	//   ....[1]....
        /*0070*/ 	.word	0x00000170


	//----- nvinfo : EIATTR_CBANK_PARAM_SIZE
	.align		4
.L_299:
        /*0074*/ 	.byte	0x03, 0x19
        /*0076*/ 	.short	0x0020


	//----- nvinfo : EIATTR_PARAM_CBANK
	.align		4
        /*0078*/ 	.byte	0x04, 0x0a
        /*007a*/ 	.short	(.L_301 - .L_300)
	.align		4
.L_300:
        /*007c*/ 	.word	index@(.nv.constant0._Z12MatMultConstPffS_ii)
        /*0080*/ 	.short	0x0380
        /*0082*/ 	.short	0x0020


	//----- nvinfo : EIATTR_SW_WAR
	.align		4
.L_301:
        /*0084*/ 	.byte	0x04, 0x36
        /*0086*/ 	.short	(.L_303 - .L_302)
.L_302:
        /*0088*/ 	.word	0x00000008
.L_303:


//--------------------- .nv.info._Z7MatMultPfS_S_ii --------------------------
	.section	.nv.info._Z7MatMultPfS_S_ii,"",@"SHT_CUDA_INFO"
	.sectionflags	@""
	.align	4


	//----- nvinfo : EIATTR_CUDA_API_VERSION
	.align		4
        /*0000*/ 	.byte	0x04, 0x37
        /*0002*/ 	.short	(.L_305 - .L_304)
.L_304:
        /*0004*/ 	.word	0x00000082


	//----- nvinfo : EIATTR_KPARAM_INFO
	.align		4
.L_305:
        /*0008*/ 	.byte	0x04, 0x17
        /*000a*/ 	.short	(.L_307 - .L_306)
.L_306:
        /*000c*/ 	.word	0x00000000
        /*0010*/ 	.short	0x0004
        /*0012*/ 	.short	0x001c
        /*0014*/ 	.byte	0x00, 0xf0, 0x11, 0x00


	//----- nvinfo : EIATTR_KPARAM_INFO
	.align		4
.L_307:
        /*0018*/ 	.byte	0x04, 0x17
        /*001a*/ 	.short	(.L_309 - .L_308)
.L_308:
        /*001c*/ 	.word	0x00000000
        /*0020*/ 	.short	0x0003
        /*0022*/ 	.short	0x0018
        /*0024*/ 	.byte	0x00, 0xf0, 0x11, 0x00


	//----- nvinfo : EIATTR_KPARAM_INFO
	.align		4
.L_309:
        /*0028*/ 	.byte	0x04, 0x17
        /*002a*/ 	.short	(.L_311 - .L_310)
.L_310:
        /*002c*/ 	.word	0x00000000
        /*0030*/ 	.short	0x0002
        /*0032*/ 	.short	0x0010
        /*0034*/ 	.byte	0x00, 0xf5, 0x21, 0x00


	//----- nvinfo : EIATTR_KPARAM_INFO
	.align		4
.L_311:
        /*0038*/ 	.byte	0x04, 0x17
        /*003a*/ 	.short	(.L_313 - .L_312)
.L_312:
        /*003c*/ 	.word	0x00000000
        /*0040*/ 	.short	0x0001
        /*0042*/ 	.short	0x0008
        /*0044*/ 	.byte	0x00, 0xf5, 0x21, 0x00


	//----- nvinfo : EIATTR_KPARAM_INFO
	.align		4
.L_313:
        /*0048*/ 	.byte	0x04, 0x17
        /*004a*/ 	.short	(.L_315 - .L_314)
.L_314:
        /*004c*/ 	.word	0x00000000
        /*0050*/ 	.short	0x0000
        /*0052*/ 	.short	0x0000
        /*0054*/ 	.byte	0x00, 0xf5, 0x21, 0x00


	//----- nvinfo : EIATTR_SPARSE_MMA_MASK
	.align		4
.L_315:
        /*0058*/ 	.byte	0x03, 0x50
        /*005a*/ 	.short	0x0000


	//----- nvinfo : EIATTR_MAXREG_COUNT
	.align		4
        /*005c*/ 	.byte	0x03, 0x1b
        /*005e*/ 	.short	0x00ff


	//----- nvinfo : EIATTR_MERCURY_ISA_VERSION
	.align		4
        /*0060*/ 	.byte	0x03, 0x5f
        /*0062*/ 	.short	0x0101


	//----- nvinfo : EIATTR_VRC_CTA_INIT_COUNT
	.align		4
        /*0064*/ 	.byte	0x02, 0x4a
	.zero		1
	.zero		1


	//----- nvinfo : EIATTR_EXIT_INSTR_OFFSETS
	.align		4
        /*0068*/ 	.byte	0x04, 0x1c
        /*006a*/ 	.short	(.L_317 - .L_316)


	//   ....[0]....
.L_316:
        /*006c*/ 	.word	0x000000c0


	//   ....[1]....
        /*0070*/ 	.word	0x00000190


	//----- nvinfo : EIATTR_CBANK_PARAM_SIZE
	.align		4
.L_317:
        /*0074*/ 	.byte	0x03, 0x19
        /*0076*/ 	.short	0x0020


	//----- nvinfo : EIATTR_PARAM_CBANK
	.align		4
        /*0078*/ 	.byte	0x04, 0x0a
        /*007a*/ 	.short	(.L_319 - .L_318)
	.align		4
.L_318:
        /*007c*/ 	.word	index@(.nv.constant0._Z7MatMultPfS_S_ii)
        /*0080*/ 	.short	0x0380
        /*0082*/ 	.short	0x0020


	//----- nvinfo : EIATTR_SW_WAR
	.align		4
.L_319:
        /*0084*/ 	.byte	0x04, 0x36
        /*0086*/ 	.short	(.L_321 - .L_320)
.L_320:
        /*0088*/ 	.word	0x00000008
.L_321:


//--------------------- .nv.info._Z16MatSubtractConstPffS_ii --------------------------
	.section	.nv.info._Z16MatSubtractConstPffS_ii,"",@"SHT_CUDA_INFO"
	.sectionflags	@""
	.align	4


	//----- nvinfo : EIATTR_CUDA_API_VERSION
	.align		4
        /*0000*/ 	.byte	0x04, 0x37
        /*0002*/ 	.short	(.L_323 - .L_322)
.L_322:
        /*0004*/ 	.word	0x00000082


	//----- nvinfo : EIATTR_KPARAM_INFO
	.align		4
.L_323:
        /*0008*/ 	.byte	0x04, 0x17
        /*000a*/ 	.short	(.L_325 - .L_324)
.L_324:
        /*000c*/ 	.word	0x00000000
        /*0010*/ 	.short	0x0004
        /*0012*/ 	.short	0x001c
        /*0014*/ 	.byte	0x00, 0xf0, 0x11, 0x00


	//----- nvinfo : EIATTR_KPARAM_INFO
	.align		4
.L_325:
        /*0018*/ 	.byte	0x04, 0x17
        /*001a*/ 	.short	(.L_327 - .L_326)
.L_326:
        /*001c*/ 	.word	0x00000000
        /*0020*/ 	.short	0x0003
        /*0022*/ 	.short	0x0018
        /*0024*/ 	.byte	0x00, 0xf0, 0x11, 0x00


	//----- nvinfo : EIATTR_KPARAM_INFO
	.align		4
.L_327:
        /*0028*/ 	.byte	0x04, 0x17
        /*002a*/ 	.short	(.L_329 - .L_328)
.L_328:
        /*002c*/ 	.word	0x00000000
        /*0030*/ 	.short	0x0002
        /*0032*/ 	.short	0x0010
        /*0034*/ 	.byte	0x00, 0xf5, 0x21, 0x00


	//----- nvinfo : EIATTR_KPARAM_INFO
	.align		4
.L_329:
        /*0038*/ 	.byte	0x04, 0x17
        /*003a*/ 	.short	(.L_331 - .L_330)
.L_330:
        /*003c*/ 	.word	0x00000000
        /*0040*/ 	.short	0x0001
        /*0042*/ 	.short	0x0008
        /*0044*/ 	.byte	0x00, 0xf0, 0x11, 0x00


	//----- nvinfo : EIATTR_KPARAM_INFO
	.align		4
.L_331:
        /*0048*/ 	.byte	0x04, 0x17
        /*004a*/ 	.short	(.L_333 - .L_332)
.L_332:
        /*004c*/ 	.word	0x00000000
        /*0050*/ 	.short	0x0000
        /*0052*/ 	.short	0x0000
        /*0054*/ 	.byte	0x00, 0xf5, 0x21, 0x00


	//----- nvinfo : EIATTR_SPARSE_MMA_MASK
	.align		4
.L_333:
        /*0058*/ 	.byte	0x03, 0x50
        /*005a*/ 	.short	0x0000


	//----- nvinfo : EIATTR_MAXREG_COUNT
	.align		4
        /*005c*/ 	.byte	0x03, 0x1b
        /*005e*/ 	.short	0x00ff


	//----- nvinfo : EIATTR_MERCURY_ISA_VERSION
	.align		4
        /*0060*/ 	.byte	0x03, 0x5f
        /*0062*/ 	.short	0x0101


	//----- nvinfo : EIATTR_VRC_CTA_INIT_COUNT
	.align		4
        /*0064*/ 	.byte	0x02, 0x4a
	.zero		1
	.zero		1


	//----- nvinfo : EIATTR_EXIT_INSTR_OFFSETS
	.align		4
        /*0068*/ 	.byte	0x04, 0x1c
        /*006a*/ 	.short	(.L_335 - .L_334)


	//   ....[0]....
.L_334:
        /*006c*/ 	.word	0x000000c0


	//   ....[1]....
        /*0070*/ 	.word	0x00000170


	//----- nvinfo : EIATTR_CBANK_PARAM_SIZE
	.align		4
.L_335:
        /*0074*/ 	.byte	0x03, 0x19
        /*0076*/ 	.short	0x0020


	//----- nvinfo : EIATTR_PARAM_CBANK
	.align		4
        /*0078*/ 	.byte	0x04, 0x0a
        /*007a*/ 	.short	(.L_337 - .L_336)
	.align		4
.L_336:
        /*007c*/ 	.word	index@(.nv.constant0._Z16MatSubtractConstPffS_ii)
        /*0080*/ 	.short	0x0380
        /*0082*/ 	.short	0x0020


	//----- nvinfo : EIATTR_SW_WAR
	.align		4
.L_337:
        /*0084*/ 	.byte	0x04, 0x36
        /*0086*/ 	.short	(.L_339 - .L_338)
.L_338:
        /*0088*/ 	.word	0x00000008
.L_339:


//--------------------- .nv.info._Z11MatSubtractPfS_S_ii --------------------------
	.section	.nv.info._Z11MatSubtractPfS_S_ii,"",@"SHT_CUDA_INFO"
	.sectionflags	@""
	.align	4


	//----- nvinfo : EIATTR_CUDA_API_VERSION
	.align		4
        /*0000*/ 	.byte	0x04, 0x37
        /*0002*/ 	.short	(.L_341 - .L_340)
.L_340:
        /*0004*/ 	.word	0x00000082


	//----- nvinfo : EIATTR_KPARAM_INFO
	.align		4
.L_341:
        /*0008*/ 	.byte	0x04, 0x17
        /*000a*/ 	.short	(.L_343 - .L_342)
.L_342:
        /*000c*/ 	.word	0x00000000
        /*0010*/ 	.short	0x0004
        /*0012*/ 	.short	0x001c
        /*0014*/ 	.byte	0x00, 0xf0, 0x11, 0x00


	//----- nvinfo : EIATTR_KPARAM_INFO
	.align		4
.L_343:
        /*0018*/ 	.byte	0x04, 0x17
        /*001a*/ 	.short	(.L_345 - .L_344)
.L_344:
        /*001c*/ 	.word	0x00000000
        /*0020*/ 	.short	0x0003
        /*0022*/ 	.short	0x0018
        /*0024*/ 	.byte	0x00, 0xf0, 0x11, 0x00


	//----- nvinfo : EIATTR_KPARAM_INFO
	.align		4
.L_345:
        /*0028*/ 	.byte	0x04, 0x17
        /*002a*/ 	.short	(.L_347 - .L_346)
.L_346:
        /*002c*/ 	.word	0x00000000
        /*0030*/ 	.short	0x0002
        /*0032*/ 	.short	0x0010
        /*0034*/ 	.byte	0x00, 0xf5, 0x21, 0x00


	//----- nvinfo : EIATTR_KPARAM_INFO
	.align		4
.L_347:
        /*0038*/ 	.byte	0x04, 0x17
        /*003a*/ 	.short	(.L_349 - .L_348)
.L_348:
        /*003c*/ 	.word	0x00000000
        /*0040*/ 	.short	0x0001
        /*0042*/ 	.short	0x0008
        /*0044*/ 	.byte	0x00, 0xf5, 0x21, 0x00


	//----- nvinfo : EIATTR_KPARAM_INFO
	.align		4
.L_349:
        /*0048*/ 	.byte	0x04, 0x17
        /*004a*/ 	.short	(.L_351 - .L_350)
.L_350:
        /*004c*/ 	.word	0x00000000
        /*0050*/ 	.short	0x0000
        /*0052*/ 	.short	0x0000
        /*0054*/ 	.byte	0x00, 0xf5, 0x21, 0x00


	//----- nvinfo : EIATTR_SPARSE_MMA_MASK
	.align		4
.L_351:
        /*0058*/ 	.byte	0x03, 0x50
        /*005a*/ 	.short	0x0000


	//----- nvinfo : EIATTR_MAXREG_COUNT
	.align		4
        /*005c*/ 	.byte	0x03, 0x1b
        /*005e*/ 	.short	0x00ff


	//----- nvinfo : EIATTR_MERCURY_ISA_VERSION
	.align		4
        /*0060*/ 	.byte	0x03, 0x5f
        /*0062*/ 	.short	0x0101


	//----- nvinfo : EIATTR_VRC_CTA_INIT_COUNT
	.align		4
        /*0064*/ 	.byte	0x02, 0x4a
	.zero		1
	.zero		1


	//----- nvinfo : EIATTR_EXIT_INSTR_OFFSETS
	.align		4
        /*0068*/ 	.byte	0x04, 0x1c
        /*006a*/ 	.short	(.L_353 - .L_352)


	//   ....[0]....
.L_352:
        /*006c*/ 	.word	0x000000c0


	//   ....[1]....
        /*0070*/ 	.word	0x00000190


	//----- nvinfo : EIATTR_CBANK_PARAM_SIZE
	.align		4
.L_353:
        /*0074*/ 	.byte	0x03, 0x19
        /*0076*/ 	.short	0x0020


	//----- nvinfo : EIATTR_PARAM_CBANK
	.align		4
        /*0078*/ 	.byte	0x04, 0x0a
        /*007a*/ 	.short	(.L_355 - .L_354)
	.align		4
.L_354:
        /*007c*/ 	.word	index@(.nv.constant0._Z11MatSubtractPfS_S_ii)
        /*0080*/ 	.short	0x0380
        /*0082*/ 	.short	0x0020


	//----- nvinfo : EIATTR_SW_WAR
	.align		4
.L_355:
        /*0084*/ 	.byte	0x04, 0x36
        /*0086*/ 	.short	(.L_357 - .L_356)
.L_356:
        /*0088*/ 	.word	0x00000008
.L_357:


//--------------------- .nv.info._Z11MatAddConstPffS_ii --------------------------
	.section	.nv.info._Z11MatAddConstPffS_ii,"",@"SHT_CUDA_INFO"
	.sectionflags	@""
	.align	4


	//----- nvinfo : EIATTR_CUDA_API_VERSION
	.align		4
        /*0000*/ 	.byte	0x04, 0x37
        /*0002*/ 	.short	(.L_359 - .L_358)
.L_358:
        /*0004*/ 	.word	0x00000082


	//----- nvinfo : EIATTR_KPARAM_INFO
	.align		4
.L_359:
        /*0008*/ 	.byte	0x04, 0x17
        /*000a*/ 	.short	(.L_361 - .L_360)
.L_360:
        /*000c*/ 	.word	0x00000000
        /*0010*/ 	.short	0x0004
        /*0012*/ 	.short	0x001c
        /*0014*/ 	.byte	0x00, 0xf0, 0x11, 0x00


	//----- nvinfo : EIATTR_KPARAM_INFO
	.align		4
.L_361:
        /*0018*/ 	.byte	0x04, 0x17
        /*001a*/ 	.short	(.L_363 - .L_362)
.L_362:
        /*001c*/ 	.word	0x00000000
        /*0020*/ 	.short	0x0003
        /*0022*/ 	.short	0x0018
        /*0024*/ 	.byte	0x00, 0xf0, 0x11, 0x00


	//----- nvinfo : EIATTR_KPARAM_INFO
	.align		4
.L_363:
        /*0028*/ 	.byte	0x04, 0x17
        /*002a*/ 	.short	(.L_365 - .L_364)
.L_364:
        /*002c*/ 	.word	0x00000000
        /*0030*/ 	.short	0x0002
        /*0032*/ 	.short	0x0010
        /*0034*/ 	.byte	0x00, 0xf5, 0x21, 0x00


	//----- nvinfo : EIATTR_KPARAM_INFO
	.align		4
.L_365:
        /*0038*/ 	.byte	0x04, 0x17
        /*003a*/ 	.short	(.L_367 - .L_366)
.L_366:
        /*003c*/ 	.word	0x00000000
        /*0040*/ 	.short	0x0001
        /*0042*/ 	.short	0x0008
        /*0044*/ 	.byte	0x00, 0xf0, 0x11, 0x00


	//----- nvinfo : EIATTR_KPARAM_INFO
	.align		4
.L_367:
        /*0048*/ 	.byte	0x04, 0x17
        /*004a*/ 	.short	(.L_369 - .L_368)
.L_368:
        /*004c*/ 	.word	0x00000000
        /*0050*/ 	.short	0x0000
        /*0052*/ 	.short	0x0000
        /*0054*/ 	.byte	0x00, 0xf5, 0x21, 0x00


	//----- nvinfo : EIATTR_SPARSE_MMA_MASK
	.align		4
.L_369:
        /*0058*/ 	.byte	0x03, 0x50
        /*005a*/ 	.short	0x0000


	//----- nvinfo : EIATTR_MAXREG_COUNT
	.align		4
        /*005c*/ 	.byte	0x03, 0x1b
        /*005e*/ 	.short	0x00ff


	//----- nvinfo : EIATTR_MERCURY_ISA_VERSION
	.align		4
        /*0060*/ 	.byte	0x03, 0x5f
        /*0062*/ 	.short	0x0101


	//----- nvinfo : EIATTR_VRC_CTA_INIT_COUNT
	.align		4
        /*0064*/ 	.byte	0x02, 0x4a
	.zero		1
	.zero		1


	//----- nvinfo : EIATTR_EXIT_INSTR_OFFSETS
	.align		4
        /*0068*/ 	.byte	0x04, 0x1c
        /*006a*/ 	.short	(.L_371 - .L_370)


	//   ....[0]....
.L_370:
        /*006c*/ 	.word	0x000000c0


	//   ....[1]....
        /*0070*/ 	.word	0x00000170


	//----- nvinfo : EIATTR_CBANK_PARAM_SIZE
	.align		4
.L_371:
        /*0074*/ 	.byte	0x03, 0x19
        /*0076*/ 	.short	0x0020


	//----- nvinfo : EIATTR_PARAM_CBANK
	.align		4
        /*0078*/ 	.byte	0x04, 0x0a
        /*007a*/ 	.short	(.L_373 - .L_372)
	.align		4
.L_372:
        /*007c*/ 	.word	index@(.nv.constant0._Z11MatAddConstPffS_ii)
        /*0080*/ 	.short	0x0380
        /*0082*/ 	.short	0x0020


	//----- nvinfo : EIATTR_SW_WAR
	.align		4
.L_373:
        /*0084*/ 	.byte	0x04, 0x36
        /*0086*/ 	.short	(.L_375 - .L_374)
.L_374:
        /*0088*/ 	.word	0x00000008
.L_375:


//--------------------- .nv.info._Z6MatAddPfS_S_ii --------------------------
	.section	.nv.info._Z6MatAddPfS_S_ii,"",@"SHT_CUDA_INFO"
	.sectionflags	@""
	.align	4


	//----- nvinfo : EIATTR_CUDA_API_VERSION
	.align		4
        /*0000*/ 	.byte	0x04, 0x37
        /*0002*/ 	.short	(.L_377 - .L_376)
.L_376:
        /*0004*/ 	.word	0x00000082


	//----- nvinfo : EIATTR_KPARAM_INFO
	.align		4
.L_377:
        /*0008*/ 	.byte	0x04, 0x17
        /*000a*/ 	.short	(.L_379 - .L_378)
.L_378:
        /*000c*/ 	.word	0x00000000
        /*0010*/ 	.short	0x0004
        /*0012*/ 	.short	0x001c
        /*0014*/ 	.byte	0x00, 0xf0, 0x11, 0x00


	//----- nvinfo : EIATTR_KPARAM_INFO
	.align		4
.L_379:
        /*0018*/ 	.byte	0x04, 0x17
        /*001a*/ 	.short	(.L_381 - .L_380)
.L_380:
        /*001c*/ 	.word	0x00000000
        /*0020*/ 	.short	0x0003
        /*0022*/ 	.short	0x0018
        /*0024*/ 	.byte	0x00, 0xf0, 0x11, 0x00


	//----- nvinfo : EIATTR_KPARAM_INFO
	.align		4
.L_381:
        /*0028*/ 	.byte	0x04, 0x17
        /*002a*/ 	.short	(.L_383 - .L_382)
.L_382:
        /*002c*/ 	.word	0x00000000
        /*0030*/ 	.short	0x0002
        /*0032*/ 	.short	0x0010
        /*0034*/ 	.byte	0x00, 0xf5, 0x21, 0x00


	//----- nvinfo : EIATTR_KPARAM_INFO
	.align		4
.L_383:
        /*0038*/ 	.byte	0x04, 0x17
        /*003a*/ 	.short	(.L_385 - .L_384)
.L_384:
        /*003c*/ 	.word	0x00000000
        /*0040*/ 	.short	0x0001
        /*0042*/ 	.short	0x0008
        /*0044*/ 	.byte	0x00, 0xf5, 0x21, 0x00


	//----- nvinfo : EIATTR_KPARAM_INFO
	.align		4
.L_385:
        /*0048*/ 	.byte	0x04, 0x17
        /*004a*/ 	.short	(.L_387 - .L_386)
.L_386:
        /*004c*/ 	.word	0x00000000
        /*0050*/ 	.short	0x0000
        /*0052*/ 	.short	0x0000
        /*0054*/ 	.byte	0x00, 0xf5, 0x21, 0x00


	//----- nvinfo : EIATTR_SPARSE_MMA_MASK
	.align		4
.L_387:
        /*0058*/ 	.byte	0x03, 0x50
        /*005a*/ 	.short	0x0000


	//----- nvinfo : EIATTR_MAXREG_COUNT
	.align		4
        /*005c*/ 	.byte	0x03, 0x1b
        /*005e*/ 	.short	0x00ff


	//----- nvinfo : EIATTR_MERCURY_ISA_VERSION
	.align		4
        /*0060*/ 	.byte	0x03, 0x5f
        /*0062*/ 	.short	0x0101


	//----- nvinfo : EIATTR_VRC_CTA_INIT_COUNT
	.align		4
        /*0064*/ 	.byte	0x02, 0x4a
	.zero		1
	.zero		1


	//----- nvinfo : EIATTR_EXIT_INSTR_OFFSETS
	.align		4
        /*0068*/ 	.byte	0x04, 0x1c
        /*006a*/ 	.short	(.L_389 - .L_388)


	//   ....[0]....
.L_388:
        /*006c*/ 	.word	0x000000c0


	//   ....[1]....
        /*0070*/ 	.word	0x00000190


	//----- nvinfo : EIATTR_CBANK_PARAM_SIZE
	.align		4
.L_389:
        /*0074*/ 	.byte	0x03, 0x19
        /*0076*/ 	.short	0x0020


	//----- nvinfo : EIATTR_PARAM_CBANK
	.align		4
        /*0078*/ 	.byte	0x04, 0x0a
        /*007a*/ 	.short	(.L_391 - .L_390)
	.align		4
.L_390:
        /*007c*/ 	.word	index@(.nv.constant0._Z6MatAddPfS_S_ii)
        /*0080*/ 	.short	0x0380
        /*0082*/ 	.short	0x0020


	//----- nvinfo : EIATTR_SW_WAR
	.align		4
.L_391:
        /*0084*/ 	.byte	0x04, 0x36
        /*0086*/ 	.short	(.L_393 - .L_392)
.L_392:
        /*0088*/ 	.word	0x00000008
.L_393:


//--------------------- .nv.callgraph             --------------------------
	.section	.nv.callgraph,"",@"SHT_CUDA_CALLGRAPH"
	.align	4
	.sectionentsize	8
	.align		4
        /*0000*/ 	.word	0x00000000
	.align		4
        /*0004*/ 	.word	0xffffffff
	.align		4
        /*0008*/ 	.word	0x00000000
	.align		4
        /*000c*/ 	.word	0xfffffffe
	.align		4
        /*0010*/ 	.word	0x00000000
	.align		4
        /*0014*/ 	.word	0xfffffffd
	.align		4
        /*0018*/ 	.word	0x00000000
	.align		4
        /*001c*/ 	.word	0xfffffffc


//--------------------- .text._Z11MatConvolvePfS_S_iiii --------------------------
	.section	.text._Z11MatConvolvePfS_S_iiii,"ax",@progbits
	.align	128
        .global         _Z11MatConvolvePfS_S_iiii
        .type           _Z11MatConvolvePfS_S_iiii,@function
        .size           _Z11MatConvolvePfS_S_iiii,(.L_x_62 - _Z11MatConvolvePfS_S_iiii)
        .other          _Z11MatConvolvePfS_S_iiii,@"STO_CUDA_ENTRY STV_DEFAULT"
_Z11MatConvolvePfS_S_iiii:
.text._Z11MatConvolvePfS_S_iiii:
[----:B------:R-:W-:Y:S01]  /*0000*/  LDC R1, c[0x0][0x37c] ;  /* 0x0000df00ff017b82 */ /* 0x000fe20000000800 */
[----:B------:R-:W0:Y:S07]  /*0010*/  S2R R0, SR_TID.Y ;  /* 0x0000000000007919 */ /* 0x000e2e0000002200 */
[----:B------:R-:W0:Y:S01]  /*0020*/  S2UR UR4, SR_CTAID.Y ;  /* 0x00000000000479c3 */ /* 0x000e220000002600 */
[----:B------:R-:W1:Y:S01]  /*0030*/  LDCU.64 UR8, c[0x0][0x398] ;  /* 0x00007300ff0877ac */ /* 0x000e620008000a00 */
[----:B------:R-:W2:Y:S06]  /*0040*/  S2R R2, SR_TID.X ;  /* 0x0000000000027919 */ /* 0x000eac0000002100 */
[----:B------:R-:W0:Y:S08]  /*0050*/  LDC R13, c[0x0][0x364] ;  /* 0x0000d900ff0d7b82 */ /* 0x000e300000000800 */
[----:B------:R-:W2:Y:S08]  /*0060*/  S2UR UR5, SR_CTAID.X ;  /* 0x00000000000579c3 */ /* 0x000eb00000002500 */
[----:B------:R-:W2:Y:S01]  /*0070*/  LDC R11, c[0x0][0x360] ;  /* 0x0000d800ff0b7b82 */ /* 0x000ea20000000800 */
[----:B0-----:R-:W-:-:S05]  /*0080*/  IMAD R13, R13, UR4, R0 ;  /* 0x000000040d0d7c24 */ /* 0x001fca000f8e0200 */
[----:B-1----:R-:W-:Y:S01]  /*0090*/  ISETP.GE.AND P0, PT, R13, UR9, PT ;  /* 0x000000090d007c0c */ /* 0x002fe2000bf06270 */
[----:B--2---:R-:W-:-:S05]  /*00a0*/  IMAD R11, R11, UR5, R2 ;  /* 0x000000050b0b7c24 */ /* 0x004fca000f8e0202 */
[----:B------:R-:W-:-:S13]  /*00b0*/  ISETP.GE.OR P0, PT, R11, UR8, P0 ;  /* 0x000000080b007c0c */ /* 0x000fda0008706670 */
[----:B------:R-:W-:Y:S05]  /*00c0*/  @P0 EXIT ;  /* 0x000000000000094d */ /* 0x000fea0003800000 */
[----:B------:R-:W0:Y:S01]  /*00d0*/  LDC R10, c[0x0][0x3a4] ;  /* 0x0000e900ff0a7b82 */ /* 0x000e220000000800 */
[----:B------:R-:W1:Y:S01]  /*00e0*/  LDCU.64 UR6, c[0x0][0x358] ;  /* 0x00006b00ff0677ac */ /* 0x000e620008000a00 */
[----:B------:R-:W-:-:S06]  /*00f0*/  IMAD R5, R11, UR9, R13 ;  /* 0x000000090b057c24 */ /* 0x000fcc000f8e020d */
[----:B------:R-:W2:Y:S01]  /*0100*/  LDC.64 R2, c[0x0][0x390] ;  /* 0x0000e400ff027b82 */ /* 0x000ea20000000a00 */
[----:B0-----:R-:W-:Y:S01]  /*0110*/  ISETP.GE.AND P0, PT, R10, 0x1, PT ;  /* 0x000000010a00780c */ /* 0x001fe20003f06270 */
[----:B--2---:R-:W-:-:S05]  /*0120*/  IMAD.WIDE R2, R5, 0x4, R2 ;  /* 0x0000000405027825 */ /* 0x004fca00078e0202 */
[----:B-1----:R0:W-:Y:S07]  /*0130*/  STG.E desc[UR6][R2.64], RZ ;  /* 0x000000ff02007986 */ /* 0x0021ee000c101906 */
[----:B------:R-:W-:Y:S05]  /*0140*/  @!P0 EXIT ;  /* 0x000000000000894d */ /* 0x000fea0003800000 */
[C---:B------:R-:W-:Y:S01]  /*0150*/  LOP3.LUT R18, R10.reuse, 0x7, RZ, 0xc0, !PT ;  /* 0x000000070a127812 */ /* 0x040fe200078ec0ff */
[----:B------:R-:W-:Y:S01]  /*0160*/  IMAD.MOV.U32 R9, RZ, RZ, RZ ;  /* 0x000000ffff097224 */ /* 0x000fe200078e00ff */
[C---:B------:R-:W-:Y:S01]  /*0170*/  LEA.HI R8, R10.reuse, R10, RZ, 0x1 ;  /* 0x0000000a0a087211 */ /* 0x040fe200078f08ff */
[----:B------:R-:W-:Y:S01]  /*0180*/  UMOV UR4, URZ ;  /* 0x000000ff00047c82 */ /* 0x000fe20008000000 */
[----:B------:R-:W-:Y:S01]  /*0190*/  LOP3.LUT R12, R10, 0x3, RZ, 0xc0, !PT ;  /* 0x000000030a0c7812 */ /* 0x000fe200078ec0ff */
[----:B------:R-:W-:Y:S01]  /*01a0*/  VIADD R0, R18, 0xffffffff ;  /* 0xffffffff12007836 */ /* 0x000fe20000000000 */
[----:B------:R-:W-:Y:S02]  /*01b0*/  LOP3.LUT R10, R10, 0x7ffffff8, RZ, 0xc0, !PT ;  /* 0x7ffffff80a0a7812 */ /* 0x000fe400078ec0ff */
[----:B------:R-:W-:Y:S02]  /*01c0*/  SHF.R.S32.HI R8, RZ, 0x1, R8 ;  /* 0x00000001ff087819 */ /* 0x000fe40000011408 */
[----:B------:R-:W-:-:S13]  /*01d0*/  ISETP.GE.U32.AND P3, PT, R0, 0x3, PT ;  /* 0x000000030000780c */ /* 0x000fda0003f66070 */
.L_x_10:
[----:B-1----:R-:W1:Y:S01]  /*01e0*/  LDCU UR5, c[0x0][0x3a4] ;  /* 0x00007480ff0577ac */ /* 0x002e620008000800 */
[----:B------:R-:W-:Y:S01]  /*01f0*/  IADD3 R0, PT, PT, R11, UR4, -R8 ;  /* 0x000000040b007c10 */ /* 0x000fe2000fffe808 */
[----:B------:R-:W-:Y:S01]  /*0200*/  IMAD.MOV.U32 R14, RZ, RZ, RZ ;  /* 0x000000ffff0e7224 */ /* 0x000fe200078e00ff */
[----:B--2---:R-:W2:Y:S01]  /*0210*/  LDCU.64 UR10, c[0x0][0x398] ;  /* 0x00007300ff0a77ac */ /* 0x004ea20008000a00 */
[----:B-1----:R-:W-:Y:S02]  /*0220*/  UISETP.GE.U32.AND UP1, UPT, UR5, 0x8, UPT ;  /* 0x000000080500788c */ /* 0x002fe4000bf26070 */
[----:B------:R-:W-:Y:S01]  /*0230*/  UIMAD UR8, UR4, UR5, URZ ;  /* 0x00000005040872a4 */ /* 0x000fe2000f8e02ff */
[----:B--2---:R-:W-:Y:S01]  /*0240*/  ISETP.GE.AND P0, PT, R0, UR10, PT ;  /* 0x0000000a00007c0c */ /* 0x004fe2000bf06270 */
[----:B------:R-:W-:-:S03]  /*0250*/  UIADD3 UR4, UPT, UPT, UR4, 0x1, URZ ;  /* 0x0000000104047890 */ /* 0x000fc6000fffe0ff */
[C---:B------:R-:W-:Y:S01]  /*0260*/  ISETP.GT.AND P0, PT, R0.reuse, -0x1, !P0 ;  /* 0xffffffff0000780c */ /* 0x040fe20004704270 */
[----:B------:R-:W-:Y:S01]  /*0270*/  IMAD R0, R0, UR11, RZ ;  /* 0x0000000b00007c24 */ /* 0x000fe2000f8e02ff */
[----:B------:R-:W-:Y:S01]  /*0280*/  UISETP.NE.AND UP0, UPT, UR4, UR5, UPT ;  /* 0x000000050400728c */ /* 0x000fe2000bf05270 */
[----:B---34-:R-:W-:Y:S10]  /*0290*/  BRA.U !UP1, `(.L_x_0) ;  /* 0x00000005096c7547 */ /* 0x018ff4000b800000 */
[----:B------:R-:W1:Y:S01]  /*02a0*/  LDC.64 R4, c[0x0][0x380] ;  /* 0x0000e000ff047b82 */ /* 0x000e620000000a00 */
[----:B------:R-:W-:Y:S01]  /*02b0*/  SHF.R.S32.HI R19, RZ, 0x1f, R0 ;  /* 0x0000001fff137819 */ /* 0x000fe20000011400 */
[----:B------:R-:W-:Y:S01]  /*02c0*/  IMAD.MOV.U32 R21, RZ, RZ, RZ ;  /* 0x000000ffff157224 */ /* 0x000fe200078e00ff */
[----:B------:R-:W2:Y:S05]  /*02d0*/  LDCU UR5, c[0x0][0x39c] ;  /* 0x00007380ff0577ac */ /* 0x000eaa0008000800 */
[----:B------:R-:W3:Y:S02]  /*02e0*/  LDC.64 R6, c[0x0][0x388] ;  /* 0x0000e200ff067b82 */ /* 0x000ee40000000a00 */
.L_x_1:
[----:B------:R-:W-:Y:S01]  /*02f0*/  IADD3 R23, PT, PT, R13, R21, -R8 ;  /* 0x000000150d177210 */ /* 0x000fe20007ffe808 */
[----:B--2---:R-:W-:Y:S01]  /*0300*/  UMOV UR11, UR5 ;  /* 0x00000005000b7c82 */ /* 0x004fe20008000000 */
[----:B------:R-:W2:Y:S02]  /*0310*/  LDC.64 R16, c[0x0][0x388] ;  /* 0x0000e200ff107b82 */ /* 0x000ea40000000a00 */
[----:B------:R-:W-:-:S04]  /*0320*/  ISETP.GE.AND P1, PT, R23, UR11, PT ;  /* 0x0000000b17007c0c */ /* 0x000fc8000bf26270 */
[----:B------:R-:W-:Y:S02]  /*0330*/  ISETP.GT.AND P1, PT, R23, -0x1, !P1 ;  /* 0xffffffff1700780c */ /* 0x000fe40004f24270 */
[----:B----4-:R-:W4:Y:S02]  /*0340*/  LDC.64 R14, c[0x0][0x380] ;  /* 0x0000e000ff0e7b82 */ /* 0x010f240000000a00 */
[----:B------:R-:W-:-:S13]  /*0350*/  PLOP3.LUT P1, PT, P0, P1, PT, 0x80, 0x8 ;  /* 0x000000000008781c */ /* 0x000fda0000723070 */
[----:B------:R-:W-:Y:S02]  /*0360*/  @P1 VIADD R27, R21, UR8 ;  /* 0x00000008151b1c36 */ /* 0x000fe40008000000 */
[----:B------:R-:W-:Y:S02]  /*0370*/  @P1 IMAD.IADD R25, R0, 0x1, R23 ;  /* 0x0000000100191824 */ /* 0x000fe400078e0217 */
[----:B--2---:R-:W-:-:S04]  /*0380*/  @P1 IMAD.WIDE.U32 R16, R27, 0x4, R16 ;  /* 0x000000041b101825 */ /* 0x004fc800078e0010 */
[----:B----4-:R-:W-:Y:S01]  /*0390*/  @P1 IMAD.WIDE R14, R25, 0x4, R14 ;  /* 0x00000004190e1825 */ /* 0x010fe200078e020e */
[----:B------:R3:W2:Y:S04]  /*03a0*/  @P1 LDG.E R20, desc[UR6][R16.64] ;  /* 0x0000000610141981 */ /* 0x0006a8000c1e1900 */
[----:B------:R1:W2:Y:S01]  /*03b0*/  @P1 LDG.E R22, desc[UR6][R14.64] ;  /* 0x000000060e161981 */ /* 0x0002a2000c1e1900 */
[----:B------:R-:W-:Y:S01]  /*03c0*/  VIADD R25, R23, 0x1 ;  /* 0x0000000117197836 */ /* 0x000fe20000000000 */
[----:B------:R-:W-:Y:S02]  /*03d0*/  SHF.R.S32.HI R26, RZ, 0x1f, R21 ;  /* 0x0000001fff1a7819 */ /* 0x000fe40000011415 */
[----:B------:R-:W-:Y:S02]  /*03e0*/  IADD3 R27, P4, P5, R13, R21, -R8 ;  /* 0x000000150d1b7210 */ /* 0x000fe40007d9e808 */
[----:B------:R-:W-:-:S02]  /*03f0*/  ISETP.GE.AND P2, PT, R25, UR11, PT ;  /* 0x0000000b19007c0c */ /* 0x000fc4000bf46270 */
[--C-:B------:R-:W-:Y:S02]  /*0400*/  IADD3.X R28, PT, PT, RZ, -0x1, R26.reuse, P4, P5 ;  /* 0xffffffffff1c7810 */ /* 0x100fe400027ea41a */
[----:B------:R-:W-:Y:S02]  /*0410*/  ISETP.GT.AND P2, PT, R25, -0x1, !P2 ;  /* 0xffffffff1900780c */ /* 0x000fe40005744270 */
[----:B------:R-:W-:Y:S02]  /*0420*/  IADD3 R24, P6, PT, R21, UR8, RZ ;  /* 0x0000000815187c10 */ /* 0x000fe4000ffde0ff */
[----:B------:R-:W-:Y:S02]  /*0430*/  IADD3 R25, P4, PT, R0, R27, RZ ;  /* 0x0000001b00197210 */ /* 0x000fe40007f9e0ff */
[----:B------:R-:W-:Y:S01]  /*0440*/  PLOP3.LUT P2, PT, P0, P2, PT, 0x80, 0x8 ;  /* 0x000000000008781c */ /* 0x000fe20000745070 */
[----:B------:R-:W-:Y:S01]  /*0450*/  IMAD.X R26, RZ, RZ, R26, P6 ;  /* 0x000000ffff1a7224 */ /* 0x000fe200030e061a */
[----:B---3--:R-:W-:Y:S01]  /*0460*/  LEA R16, P5, R24, R6, 0x2 ;  /* 0x0000000618107211 */ /* 0x008fe200078a10ff */
[----:B------:R-:W-:Y:S01]  /*0470*/  IMAD.X R28, R19, 0x1, R28, P4 ;  /* 0x00000001131c7824 */ /* 0x000fe200020e061c */
[----:B-1----:R-:W-:-:S02]  /*0480*/  LEA R14, P4, R25, R4, 0x2 ;  /* 0x00000004190e7211 */ /* 0x002fc400078810ff */
[----:B------:R-:W-:Y:S02]  /*0490*/  LEA.HI.X R17, R24, R7, R26, 0x2, P5 ;  /* 0x0000000718117211 */ /* 0x000fe400028f141a */
[----:B------:R-:W-:Y:S01]  /*04a0*/  LEA.HI.X R15, R25, R5, R28, 0x2, P4 ;  /* 0x00000005190f7211 */ /* 0x000fe200020f141c */
[----:B--2---:R-:W-:-:S05]  /*04b0*/  @P1 FFMA R9, R22, R20, R9 ;  /* 0x0000001416091223 */ /* 0x004fca0000000009 */
[----:B------:R1:W-:Y:S04]  /*04c0*/  @P1 STG.E desc[UR6][R2.64], R9 ;  /* 0x0000000902001986 */ /* 0x0003e8000c101906 */
[----:B------:R-:W1:Y:S04]  /*04d0*/  @P2 LDG.E R20, desc[UR6][R14.64+0x4] ;  /* 0x000004060e142981 */ /* 0x000e68000c1e1900 */
[----:B------:R-:W1:Y:S01]  /*04e0*/  @P2 LDG.E R22, desc[UR6][R16.64+0x4] ;  /* 0x0000040610162981 */ /* 0x000e62000c1e1900 */
[----:B------:R-:W-:-:S05]  /*04f0*/  VIADD R24, R23, 0x2 ;  /* 0x0000000217187836 */ /* 0x000fca0000000000 */
[----:B------:R-:W-:-:S04]  /*0500*/  ISETP.GE.AND P1, PT, R24, UR11, PT ;  /* 0x0000000b18007c0c */ /* 0x000fc8000bf26270 */
[----:B------:R-:W-:-:S04]  /*0510*/  ISETP.GT.AND P1, PT, R24, -0x1, !P1 ;  /* 0xffffffff1800780c */ /* 0x000fc80004f24270 */
[----:B------:R-:W-:Y:S01]  /*0520*/  PLOP3.LUT P1, PT, P0, P1, PT, 0x80, 0x8 ;  /* 0x000000000008781c */ /* 0x000fe20000723070 */
[----:B-1----:R-:W-:-:S05]  /*0530*/  @P2 FFMA R9, R20, R22, R9 ;  /* 0x0000001614092223 */ /* 0x002fca0000000009 */
[----:B------:R1:W-:Y:S07]  /*0540*/  @P2 STG.E desc[UR6][R2.64], R9 ;  /* 0x0000000902002986 */ /* 0x0003ee000c101906 */
        /* <DEDUP_REMOVED lines=43> */
[----:B------:R-:W-:Y:S01]  /*0800*/  ISETP.NE.AND P1, PT, R21, R10, PT ;  /* 0x0000000a1500720c */ /* 0x000fe20003f25270 */
[----:B-1----:R-:W-:-:S05]  /*0810*/  @P2 FFMA R9, R20, R22, R9 ;  /* 0x0000001614092223 */ /* 0x002fca0000000009 */
[----:B------:R4:W-:Y:S07]  /*0820*/  @P2 STG.E desc[UR6][R2.64], R9 ;  /* 0x0000000902002986 */ /* 0x0009ee000c101906 */
[----:B------:R-:W-:Y:S05]  /*0830*/  @P1 BRA `(.L_x_1) ;  /* 0xfffffff800ac1947 */ /* 0x000fea000383ffff */
[----:B------:R-:W-:-:S07]  /*0840*/  IMAD.MOV.U32 R14, RZ, RZ, R10 ;  /* 0x000000ffff0e7224 */ /* 0x000fce00078e000a */
.L_x_0:
[----:B------:R-:W-:-:S13]  /*0850*/  ISETP.NE.AND P1, PT, R18, RZ, PT ;  /* 0x000000ff1200720c */ /* 0x000fda0003f25270 */
[----:B------:R-:W-:Y:S05]  /*0860*/  @!P1 BRA `(.L_x_2) ;  /* 0x0000000400d89947 */ /* 0x000fea0003800000 */
[----:B------:R-:W-:Y:S05]  /*0870*/  @!P3 BRA `(.L_x_3) ;  /* 0x0000000000d8b947 */ /* 0x000fea0003800000 */
[----:B------:R-:W-:Y:S01]  /*0880*/  IADD3 R15, PT, PT, R13, R14, -R8 ;  /* 0x0000000e0d0f7210 */ /* 0x000fe20007ffe808 */
[----:B------:R-:W1:Y:S03]  /*0890*/  LDC.64 R6, c[0x0][0x380] ;  /* 0x0000e000ff067b82 */ /* 0x000e660000000a00 */
[----:B------:R-:W-:-:S04]  /*08a0*/  ISETP.GE.AND P1, PT, R15, UR11, PT ;  /* 0x0000000b0f007c0c */ /* 0x000fc8000bf26270 */
[----:B------:R-:W-:Y:S01]  /*08b0*/  ISETP.GT.AND P1, PT, R15, -0x1, !P1 ;  /* 0xffffffff0f00780c */ /* 0x000fe20004f24270 */
[----:B------:R-:W2:Y:S03]  /*08c0*/  LDC.64 R4, c[0x0][0x388] ;  /* 0x0000e200ff047b82 */ /* 0x000ea60000000a00 */
[----:B------:R-:W-:-:S13]  /*08d0*/  PLOP3.LUT P1, PT, P0, P1, PT, 0x80, 0x8 ;  /* 0x000000000008781c */ /* 0x000fda0000723070 */
[----:B------:R-:W-:Y:S02]  /*08e0*/  @P1 IMAD.IADD R17, R0, 0x1, R15 ;  /* 0x0000000100111824 */ /* 0x000fe400078e020f */
[----:B------:R-:W-:Y:S02]  /*08f0*/  @P1 VIADD R21, R14, UR8 ;  /* 0x000000080e151c36 */ /* 0x000fe40008000000 */
[----:B-1----:R-:W-:Y:S02]  /*0900*/  @P1 IMAD.WIDE R16, R17, 0x4, R6 ;  /* 0x0000000411101825 */ /* 0x002fe400078e0206 */
[----:B------:R-:W1:Y:S02]  /*0910*/  LDC.64 R6, c[0x0][0x388] ;  /* 0x0000e200ff067b82 */ /* 0x000e640000000a00 */
[----:B--2---:R-:W-:Y:S02]  /*0920*/  @P1 IMAD.WIDE.U32 R20, R21, 0x4, R4 ;  /* 0x0000000415141825 */ /* 0x004fe400078e0004 */
[----:B------:R2:W4:Y:S04]  /*0930*/  @P1 LDG.E R16, desc[UR6][R16.64] ;  /* 0x0000000610101981 */ /* 0x000528000c1e1900 */
[----:B------:R-:W4:Y:S01]  /*0940*/  @P1 LDG.E R20, desc[UR6][R20.64] ;  /* 0x0000000614141981 */ /* 0x000f22000c1e1900 */
[----:B------:R-:W3:Y:S01]  /*0950*/  LDC.64 R4, c[0x0][0x380] ;  /* 0x0000e000ff047b82 */ /* 0x000ee20000000a00 */
[----:B------:R-:W-:Y:S01]  /*0960*/  VIADD R19, R15, 0x1 ;  /* 0x000000010f137836 */ /* 0x000fe20000000000 */
[----:B------:R-:W-:-:S02]  /*0970*/  IADD3 R23, P4, P5, R13, R14, -R8 ;  /* 0x0000000e0d177210 */ /* 0x000fc40007d9e808 */
[----:B------:R-:W-:Y:S02]  /*0980*/  IADD3 R22, P6, PT, R14, UR8, RZ ;  /* 0x000000080e167c10 */ /* 0x000fe4000ffde0ff */
[C---:B------:R-:W-:Y:S02]  /*0990*/  ISETP.GE.AND P2, PT, R19.reuse, UR11, PT ;  /* 0x0000000b13007c0c */ /* 0x040fe4000bf46270 */
[----:B------:R-:W-:Y:S01]  /*09a0*/  IADD3.X R25, PT, PT, RZ, -0x1, RZ, P4, P5 ;  /* 0xffffffffff197810 */ /* 0x000fe200027ea4ff */
[----:B--2---:R-:W-:Y:S01]  /*09b0*/  IMAD.X R17, RZ, RZ, RZ, P6 ;  /* 0x000000ffff117224 */ /* 0x004fe200030e06ff */
[----:B------:R-:W-:Y:S02]  /*09c0*/  ISETP.GT.AND P2, PT, R19, -0x1, !P2 ;  /* 0xffffffff1300780c */ /* 0x000fe40005744270 */
[----:B------:R-:W-:Y:S02]  /*09d0*/  IADD3 R19, P4, PT, R0, R23, RZ ;  /* 0x0000001700137210 */ /* 0x000fe40007f9e0ff */
[----:B------:R-:W-:-:S02]  /*09e0*/  PLOP3.LUT P2, PT, P0, P2, PT, 0x80, 0x8 ;  /* 0x000000000008781c */ /* 0x000fc40000745070 */
[----:B------:R-:W-:Y:S02]  /*09f0*/  LEA.HI.X.SX32 R24, R0, R25, 0x1, P4 ;  /* 0x0000001900187211 */ /* 0x000fe400020f0eff */
[----:B-1----:R-:W-:-:S04]  /*0a00*/  LEA R6, P5, R22, R6, 0x2 ;  /* 0x0000000616067211 */ /* 0x002fc800078a10ff */
[----:B------:R-:W-:Y:S02]  /*0a10*/  LEA.HI.X R7, R22, R7, R17, 0x2, P5 ;  /* 0x0000000716077211 */ /* 0x000fe400028f1411 */
[----:B---3--:R-:W-:-:S04]  /*0a20*/  LEA R4, P4, R19, R4, 0x2 ;  /* 0x0000000413047211 */ /* 0x008fc800078810ff */
[----:B------:R-:W-:Y:S01]  /*0a30*/  LEA.HI.X R5, R19, R5, R24, 0x2, P4 ;  /* 0x0000000513057211 */ /* 0x000fe200020f1418 */
[----:B----4-:R-:W-:-:S05]  /*0a40*/  @P1 FFMA R9, R16, R20, R9 ;  /* 0x0000001410091223 */ /* 0x010fca0000000009 */
        /* <DEDUP_REMOVED lines=11> */
[----:B------:R-:W-:Y:S01]  /*0b00*/  VIADD R15, R15, 0x3 ;  /* 0x000000030f0f7836 */ /* 0x000fe20000000000 */
[----:B------:R-:W-:Y:S04]  /*0b10*/  BSSY.RECONVERGENT B0, `(.L_x_4) ;  /* 0x000000b000007945 */ /* 0x000fe80003800200 */
[----:B------:R-:W-:-:S04]  /*0b20*/  ISETP.GE.AND P2, PT, R15, UR11, PT ;  /* 0x0000000b0f007c0c */ /* 0x000fc8000bf46270 */
[----:B------:R-:W-:-:S04]  /*0b30*/  ISETP.GT.AND P2, PT, R15, -0x1, !P2 ;  /* 0xffffffff0f00780c */ /* 0x000fc80005744270 */
[----:B------:R-:W-:Y:S01]  /*0b40*/  PLOP3.LUT P2, PT, P0, P2, PT, 0x80, 0x8 ;  /* 0x000000000008781c */ /* 0x000fe20000745070 */
[----:B-1----:R-:W-:-:S05]  /*0b50*/  @P1 FFMA R9, R16, R17, R9 ;  /* 0x0000001110091223 */ /* 0x002fca0000000009 */
[----:B------:R1:W-:Y:S07]  /*0b60*/  @P1 STG.E desc[UR6][R2.64], R9 ;  /* 0x0000000902001986 */ /* 0x0003ee000c101906 */
[----:B------:R-:W-:Y:S05]  /*0b70*/  @!P2 BRA `(.L_x_5) ;  /* 0x000000000010a947 */ /* 0x000fea0003800000 */
[----:B------:R-:W1:Y:S04]  /*0b80*/  LDG.E R4, desc[UR6][R4.64+0xc] ;  /* 0x00000c0604047981 */ /* 0x000e68000c1e1900 */
[----:B------:R-:W1:Y:S02]  /*0b90*/  LDG.E R6, desc[UR6][R6.64+0xc] ;  /* 0x00000c0606067981 */ /* 0x000e64000c1e1900 */
[----:B-1----:R-:W-:-:S05]  /*0ba0*/  FFMA R9, R4, R6, R9 ;  /* 0x0000000604097223 */ /* 0x002fca0000000009 */
[----:B------:R2:W-:Y:S02]  /*0bb0*/  STG.E desc[UR6][R2.64], R9 ;  /* 0x0000000902007986 */ /* 0x0005e4000c101906 */
.L_x_5:
[----:B------:R-:W-:Y:S05]  /*0bc0*/  BSYNC.RECONVERGENT B0 ;  /* 0x0000000000007941 */ /* 0x000fea0003800200 */
.L_x_4:
[----:B------:R-:W-:-:S07]  /*0bd0*/  VIADD R14, R14, 0x4 ;  /* 0x000000040e0e7836 */ /* 0x000fce0000000000 */
.L_x_3:
[----:B------:R-:W-:-:S13]  /*0be0*/  ISETP.NE.AND P1, PT, R12, RZ, PT ;  /* 0x000000ff0c00720c */ /* 0x000fda0003f25270 */
[----:B------:R-:W-:Y:S05]  /*0bf0*/  @!P1 BRA `(.L_x_2) ;  /* 0x0000000000f49947 */ /* 0x000fea0003800000 */
[----:B------:R-:W-:-:S13]  /*0c00*/  ISETP.NE.AND P1, PT, R12, 0x1, PT ;  /* 0x000000010c00780c */ /* 0x000fda0003f25270 */
[----:B------:R-:W-:Y:S05]  /*0c10*/  @!P1 BRA `(.L_x_6) ;  /* 0x00000000009c9947 */ /* 0x000fea0003800000 */
[----:B------:R-:W-:Y:S01]  /*0c20*/  IADD3 R17, PT, PT, R13, R14, -R8 ;  /* 0x0000000e0d117210 */ /* 0x000fe20007ffe808 */
[----:B------:R-:W3:Y:S03]  /*0c30*/  LDC.64 R6, c[0x0][0x380] ;  /* 0x0000e000ff067b82 */ /* 0x000ee60000000a00 */
[----:B------:R-:W-:-:S04]  /*0c40*/  ISETP.GE.AND P1, PT, R17, UR11, PT ;  /* 0x0000000b11007c0c */ /* 0x000fc8000bf26270 */
[----:B------:R-:W-:Y:S01]  /*0c50*/  ISETP.GT.AND P1, PT, R17, -0x1, !P1 ;  /* 0xffffffff1100780c */ /* 0x000fe20004f24270 */
[----:B------:R-:W5:Y:S03]  /*0c60*/  LDC.64 R4, c[0x0][0x388] ;  /* 0x0000e200ff047b82 */ /* 0x000f660000000a00 */
[----:B------:R-:W-:-:S13]  /*0c70*/  PLOP3.LUT P1, PT, P0, P1, PT, 0x80, 0x8 ;  /* 0x000000000008781c */ /* 0x000fda0000723070 */
[----:B------:R-:W-:Y:S02]  /*0c80*/  @P1 IMAD.IADD R15, R0, 0x1, R17 ;  /* 0x00000001000f1824 */ /* 0x000fe400078e0211 */
[----:B------:R-:W-:Y:S02]  /*0c90*/  @P1 VIADD R19, R14, UR8 ;  /* 0x000000080e131c36 */ /* 0x000fe40008000000 */
[----:B---3--:R-:W-:-:S04]  /*0ca0*/  @P1 IMAD.WIDE R6, R15, 0x4, R6 ;  /* 0x000000040f061825 */ /* 0x008fc800078e0206 */
[----:B-----5:R-:W-:Y:S02]  /*0cb0*/  @P1 IMAD.WIDE.U32 R4, R19, 0x4, R4 ;  /* 0x0000000413041825 */ /* 0x020fe400078e0004 */
[----:B------:R-:W1:Y:S04]  /*0cc0*/  @P1 LDG.E R6, desc[UR6][R6.64] ;  /* 0x0000000606061981 */ /* 0x000e68000c1e1900 */
[----:B------:R-:W1:Y:S01]  /*0cd0*/  @P1 LDG.E R4, desc[UR6][R4.64] ;  /* 0x0000000604041981 */ /* 0x000e62000c1e1900 */
[----:B------:R-:W-:Y:S01]  /*0ce0*/  VIADD R15, R17, 0x1 ;  /* 0x00000001110f7836 */ /* 0x000fe20000000000 */
[----:B------:R-:W-:Y:S04]  /*0cf0*/  BSSY.RECONVERGENT B0, `(.L_x_7) ;  /* 0x0000018000007945 */ /* 0x000fe80003800200 */
[----:B------:R-:W-:-:S04]  /*0d00*/  ISETP.GE.AND P2, PT, R15, UR11, PT ;  /* 0x0000000b0f007c0c */ /* 0x000fc8000bf46270 */
[----:B------:R-:W-:-:S04]  /*0d10*/  ISETP.GT.AND P2, PT, R15, -0x1, !P2 ;  /* 0xffffffff0f00780c */ /* 0x000fc80005744270 */
[----:B------:R-:W-:Y:S01]  /*0d20*/  PLOP3.LUT P2, PT, P0, P2, PT, 0x80, 0x8 ;  /* 0x000000000008781c */ /* 0x000fe20000745070 */
[----:B-12-4-:R-:W-:-:S05]  /*0d30*/  @P1 FFMA R9, R6, R4, R9 ;  /* 0x0000000406091223 */ /* 0x016fca0000000009 */
[----:B------:R1:W-:Y:S07]  /*0d40*/  @P1 STG.E desc[UR6][R2.64], R9 ;  /* 0x0000000902001986 */ /* 0x0003ee000c101906 */
[----:B------:R-:W-:Y:S05]  /*0d50*/  @!P2 BRA `(.L_x_8) ;  /* 0x000000000044a947 */ /* 0x000fea0003800000 */
[----:B------:R-:W2:Y:S01]  /*0d60*/  LDC.64 R4, c[0x0][0x388] ;  /* 0x0000e200ff047b82 */ /* 0x000ea20000000a00 */
[----:B------:R-:W-:Y:S02]  /*0d70*/  IADD3 R17, P1, P2, R13, R14, -R8 ;  /* 0x0000000e0d117210 */ /* 0x000fe40007a3e808 */
[----:B------:R-:W-:Y:S02]  /*0d80*/  SHF.R.S32.HI R15, RZ, 0x1f, R14 ;  /* 0x0000001fff0f7819 */ /* 0x000fe4000001140e */
[----:B------:R-:W-:Y:S02]  /*0d90*/  IADD3 R21, P5, PT, R14, UR8, RZ ;  /* 0x000000080e157c10 */ /* 0x000fe4000ffbe0ff */
[----:B------:R-:W-:Y:S01]  /*0da0*/  IADD3 R19, P4, PT, R0, R17, RZ ;  /* 0x0000001100137210 */ /* 0x000fe20007f9e0ff */
[----:B------:R-:W3:Y:S01]  /*0db0*/  LDC.64 R6, c[0x0][0x380] ;  /* 0x0000e000ff067b82 */ /* 0x000ee20000000a00 */
[--C-:B------:R-:W-:Y:S01]  /*0dc0*/  IADD3.X R17, PT, PT, RZ, -0x1, R15.reuse, P1, P2 ;  /* 0xffffffffff117810 */ /* 0x100fe20000fe440f */
[----:B------:R-:W-:-:S03]  /*0dd0*/  IMAD.X R20, RZ, RZ, R15, P5 ;  /* 0x000000ffff147224 */ /* 0x000fc600028e060f */
[----:B------:R-:W-:Y:S02]  /*0de0*/  LEA.HI.X.SX32 R22, R0, R17, 0x1, P4 ;  /* 0x0000001100167211 */ /* 0x000fe400020f0eff */
[----:B--2---:R-:W-:-:S04]  /*0df0*/  LEA R16, P2, R21, R4, 0x2 ;  /* 0x0000000415107211 */ /* 0x004fc800078410ff */
[----:B------:R-:W-:Y:S02]  /*0e00*/  LEA.HI.X R17, R21, R5, R20, 0x2, P2 ;  /* 0x0000000515117211 */ /* 0x000fe400010f1414 */
[----:B---3--:R-:W-:-:S03]  /*0e10*/  LEA R4, P1, R19, R6, 0x2 ;  /* 0x0000000613047211 */ /* 0x008fc600078210ff */
[----:B------:R-:W1:Y:S01]  /*0e20*/  LDG.E R16, desc[UR6][R16.64+0x4] ;  /* 0x0000040610107981 */ /* 0x000e62000c1e1900 */
[----:B------:R-:W-:-:S05]  /*0e30*/  LEA.HI.X R5, R19, R7, R22, 0x2, P1 ;  /* 0x0000000713057211 */ /* 0x000fca00008f1416 */
[----:B------:R-:W1:Y:S02]  /*0e40*/  LDG.E R4, desc[UR6][R4.64+0x4] ;  /* 0x0000040604047981 */ /* 0x000e64000c1e1900 */
[----:B-1----:R-:W-:-:S05]  /*0e50*/  FFMA R9, R4, R16, R9 ;  /* 0x0000001004097223 */ /* 0x002fca0000000009 */
[----:B------:R2:W-:Y:S02]  /*0e60*/  STG.E desc[UR6][R2.64], R9 ;  /* 0x0000000902007986 */ /* 0x0005e4000c101906 */
.L_x_8:
[----:B------:R-:W-:Y:S05]  /*0e70*/  BSYNC.RECONVERGENT B0 ;  /* 0x0000000000007941 */ /* 0x000fea0003800200 */
.L_x_7:
[----:B------:R-:W-:-:S07]  /*0e80*/  VIADD R14, R14, 0x2 ;  /* 0x000000020e0e7836 */ /* 0x000fce0000000000 */
.L_x_6:
[----:B------:R-:W3:Y:S02]  /*0e90*/  LDCU UR5, c[0x0][0x3a4] ;  /* 0x00007480ff0577ac */ /* 0x000ee40008000800 */
[----:B---3--:R-:W-:-:S09]  /*0ea0*/  ULOP3.LUT UP1, URZ, UR5, 0x1, URZ, 0xc0, !UPT ;  /* 0x0000000105ff7892 */ /* 0x008fd2000f82c0ff */
[----:B------:R-:W-:Y:S05]  /*0eb0*/  BRA.U !UP1, `(.L_x_2) ;  /* 0x0000000109447547 */ /* 0x000fea000b800000 */
[----:B------:R-:W-:Y:S01]  /*0ec0*/  IADD3 R15, PT, PT, R13, R14, -R8 ;  /* 0x0000000e0d0f7210 */ /* 0x000fe20007ffe808 */
[----:B------:R-:W-:Y:S03]  /*0ed0*/  BSSY.RECONVERGENT B0, `(.L_x_2) ;  /* 0x000000f000007945 */ /* 0x000fe60003800200 */
[----:B------:R-:W-:-:S04]  /*0ee0*/  ISETP.GE.AND P1, PT, R15, UR11, PT ;  /* 0x0000000b0f007c0c */ /* 0x000fc8000bf26270 */
[----:B------:R-:W-:-:S04]  /*0ef0*/  ISETP.GT.AND P1, PT, R15, -0x1, !P1 ;  /* 0xffffffff0f00780c */ /* 0x000fc80004f24270 */
[----:B------:R-:W-:-:S13]  /*0f00*/  PLOP3.LUT P1, PT, P0, P1, PT, 0x80, 0x8 ;  /* 0x000000000008781c */ /* 0x000fda0000723070 */
[----:B------:R-:W-:Y:S05]  /*0f10*/  @!P1 BRA `(.L_x_9) ;  /* 0x0000000000289947 */ /* 0x000fea0003800000 */
[----:B------:R-:W3:Y:S01]  /*0f20*/  LDC.64 R6, c[0x0][0x380] ;  /* 0x0000e000ff067b82 */ /* 0x000ee20000000a00 */
[----:B------:R-:W-:Y:S02]  /*0f30*/  IMAD.IADD R15, R0, 0x1, R15 ;  /* 0x00000001000f7824 */ /* 0x000fe400078e020f */
[----:B------:R-:W-:-:S05]  /*0f40*/  VIADD R17, R14, UR8 ;  /* 0x000000080e117c36 */ /* 0x000fca0008000000 */
[----:B------:R-:W5:Y:S01]  /*0f50*/  LDC.64 R4, c[0x0][0x388] ;  /* 0x0000e200ff047b82 */ /* 0x000f620000000a00 */
[----:B---3--:R-:W-:-:S06]  /*0f60*/  IMAD.WIDE R6, R15, 0x4, R6 ;  /* 0x000000040f067825 */ /* 0x008fcc00078e0206 */
[----:B------:R-:W1:Y:S01]  /*0f70*/  LDG.E R6, desc[UR6][R6.64] ;  /* 0x0000000606067981 */ /* 0x000e62000c1e1900 */
[----:B-----5:R-:W-:-:S06]  /*0f80*/  IMAD.WIDE.U32 R4, R17, 0x4, R4 ;  /* 0x0000000411047825 */ /* 0x020fcc00078e0004 */
[----:B------:R-:W1:Y:S02]  /*0f90*/  LDG.E R4, desc[UR6][R4.64] ;  /* 0x0000000604047981 */ /* 0x000e64000c1e1900 */
[----:B-12-4-:R-:W-:-:S05]  /*0fa0*/  FFMA R9, R6, R4, R9 ;  /* 0x0000000406097223 */ /* 0x016fca0000000009 */
[----:B------:R3:W-:Y:S02]  /*0fb0*/  STG.E desc[UR6][R2.64], R9 ;  /* 0x0000000902007986 */ /* 0x0007e4000c101906 */
.L_x_9:
[----:B------:R-:W-:Y:S05]  /*0fc0*/  BSYNC.RECONVERGENT B0 ;  /* 0x0000000000007941 */ /* 0x000fea0003800200 */
.L_x_2:
[----:B------:R-:W-:Y:S05]  /*0fd0*/  BRA.U UP0, `(.L_x_10) ;  /* 0xfffffff100807547 */ /* 0x000fea000b83ffff */
[----:B------:R-:W-:Y:S05]  /*0fe0*/  EXIT ;  /* 0x000000000000794d */ /* 0x000fea0003800000 */
.L_x_11:
[----:B------:R-:W-:-:S00]  /*0ff0*/  BRA `(.L_x_11) ;  /* 0xfffffffc00fc7947 */ /* 0x000fc0000383ffff */
[----:B------:R-:W-:-:S00]  /*1000*/  NOP ;  /* 0x0000000000007918 */ /* 0x000fc00000000000 */
[----:B------:R-:W-:-:S00]  /*1010*/  NOP ;  /* 0x0000000000007918 */ /* 0x000fc00000000000 */
[----:B------:R-:W-:-:S00]  /*1020*/  NOP ;  /* 0x0000000000007918 */ /* 0x000fc00000000000 */
[----:B------:R-:W-:-:S00]  /*1030*/  NOP ;  /* 0x0000000000007918 */ /* 0x000fc00000000000 */
[----:B------:R-:W-:-:S00]  /*1040*/  NOP ;  /* 0x0000000000007918 */ /* 0x000fc00000000000 */
[----:B------:R-:W-:-:S00]  /*1050*/  NOP ;  /* 0x0000000000007918 */ /* 0x000fc00000000000 */
[----:B------:R-:W-:-:S00]  /*1060*/  NOP ;  /* 0x0000000000007918 */ /* 0x000fc00000000000 */
[----:B------:R-:W-:-:S00]  /*1070*/  NOP ;  /* 0x0000000000007918 */ /* 0x000fc00000000000 */
.L_x_62:


//--------------------- .text._Z10MatisEqualPfS_S_ii --------------------------
	.section	.text._Z10MatisEqualPfS_S_ii,"ax",@progbits
	.align	128
        .global         _Z10MatisEqualPfS_S_ii
        .type           _Z10MatisEqualPfS_S_ii,@function
        .size           _Z10MatisEqualPfS_S_ii,(.L_x_63 - _Z10MatisEqualPfS_S_ii)
        .other          _Z10MatisEqualPfS_S_ii,@"STO_CUDA_ENTRY STV_DEFAULT"
_Z10MatisEqualPfS_S_ii:
.text._Z10MatisEqualPfS_S_ii:
        /* <DEDUP_REMOVED lines=13> */
[----:B------:R-:W0:Y:S01]  /*00d0*/  LDC.64 R2, c[0x0][0x388] ;  /* 0x0000e200ff027b82 */ /* 0x000e220000000a00 */
[----:B------:R-:W1:Y:S01]  /*00e0*/  LDCU.64 UR4, c[0x0][0x358] ;  /* 0x00006b00ff0477ac */ /* 0x000e620008000a00 */
[----:B------:R-:W-:-:S06]  /*00f0*/  IMAD R9, R7, UR7, R0 ;  /* 0x0000000707097c24 */ /* 0x000fcc000f8e0200 */
[----:B------:R-:W2:Y:S01]  /*0100*/  LDC.64 R4, c[0x0][0x380] ;  /* 0x0000e000ff047b82 */ /* 0x000ea20000000a00 */
[----:B0-----:R-:W-:-:S06]  /*0110*/  IMAD.WIDE R2, R9, 0x4, R2 ;  /* 0x0000000409027825 */ /* 0x001fcc00078e0202 */
[----:B-1----:R-:W3:Y:S01]  /*0120*/  LDG.E R2, desc[UR4][R2.64] ;  /* 0x0000000402027981 */ /* 0x002ee2000c1e1900 */
[----:B--2---:R-:W-:-:S06]  /*0130*/  IMAD.WIDE R4, R9, 0x4, R4 ;  /* 0x0000000409047825 */ /* 0x004fcc00078e0204 */
[----:B------:R-:W3:Y:S02]  /*0140*/  LDG.E R5, desc[UR4][R4.64] ;  /* 0x0000000404057981 */ /* 0x000ee4000c1e1900 */
[----:B---3--:R-:W-:-:S13]  /*0150*/  FSETP.NEU.AND P0, PT, R2, R5, PT ;  /* 0x000000050200720b */ /* 0x008fda0003f0d000 */
[----:B------:R-:W0:Y:S01]  /*0160*/  @!P0 LDC.64 R6, c[0x0][0x390] ;  /* 0x0000e400ff068b82 */ /* 0x000e220000000a00 */
[----:B------:R-:W-:Y:S01]  /*0170*/  @!P0 MOV R11, 0x3f800000 ;  /* 0x3f800000000b8802 */ /* 0x000fe20000000f00 */
[----:B0-----:R-:W-:-:S05]  /*0180*/  @!P0 IMAD.WIDE R6, R9, 0x4, R6 ;  /* 0x0000000409068825 */ /* 0x001fca00078e0206 */
[----:B------:R0:W-:Y:S01]  /*0190*/  @!P0 STG.E desc[UR4][R6.64], R11 ;  /* 0x0000000b06008986 */ /* 0x0001e2000c101904 */
[----:B------:R-:W-:Y:S05]  /*01a0*/  @!P0 EXIT ;  /* 0x000000000000894d */ /* 0x000fea0003800000 */
[----:B------:R-:W1:Y:S02]  /*01b0*/  LDC.64 R2, c[0x0][0x390] ;  /* 0x0000e400ff027b82 */ /* 0x000e640000000a00 */
[----:B-1----:R-:W-:-:S05]  /*01c0*/  IMAD.WIDE R2, R9, 0x4, R2 ;  /* 0x0000000409027825 */ /* 0x002fca00078e0202 */
[----:B------:R-:W-:Y:S01]  /*01d0*/  STG.E desc[UR4][R2.64], RZ ;  /* 0x000000ff02007986 */ /* 0x000fe2000c101904 */
[----:B------:R-:W-:Y:S05]  /*01e0*/  EXIT ;  /* 0x000000000000794d */ /* 0x000fea0003800000 */
.L_x_12:
        /* <DEDUP_REMOVED lines=9> */
.L_x_63:


//--------------------- .text._Z6MatLogPfS_ii     --------------------------
	.section	.text._Z6MatLogPfS_ii,"ax",@progbits
	.align	128
        .global         _Z6MatLogPfS_ii
        .type           _Z6MatLogPfS_ii,@function
        .size           _Z6MatLogPfS_ii,(.L_x_64 - _Z6MatLogPfS_ii)
        .other          _Z6MatLogPfS_ii,@"STO_CUDA_ENTRY STV_DEFAULT"
_Z6MatLogPfS_ii:
.text._Z6MatLogPfS_ii:
        /* <DEDUP_REMOVED lines=15> */
[----:B------:R-:W-:-:S04]  /*00f0*/  IMAD R5, R5, UR7, R0 ;  /* 0x0000000705057c24 */ /* 0x000fc8000f8e0200 */
[----:B0-----:R-:W-:-:S05]  /*0100*/  IMAD.WIDE R2, R5, 0x4, R2 ;  /* 0x0000000405027825 */ /* 0x001fca00078e0202 */
[----:B-1----:R0:W2:Y:S01]  /*0110*/  LDG.E R0, desc[UR4][R2.64] ;  /* 0x0000000402007981 */ /* 0x0020a2000c1e1900 */
[----:B------:R-:W-:Y:S01]  /*0120*/  HFMA2 R9, -RZ, RZ, 1.5048828125, 33.21875 ;  /* 0x3e055027ff097431 */ /* 0x000fe200000001ff */
[----:B0-----:R-:W0:Y:S02]  /*0130*/  LDC.64 R2, c[0x0][0x388] ;  /* 0x0000e200ff027b82 */ /* 0x001e240000000a00 */
[----:B0-----:R-:W-:Y:S01]  /*0140*/  IMAD.WIDE R2, R5, 0x4, R2 ;  /* 0x0000000405027825 */ /* 0x001fe200078e0202 */
[----:B--2---:R-:W-:-:S13]  /*0150*/  FSETP.GEU.AND P0, PT, R0, 1.175494350822287508e-38, PT ;  /* 0x008000000000780b */ /* 0x004fda0003f0e000 */
[----:B------:R-:W-:-:S05]  /*0160*/  @!P0 FMUL R0, R0, 8388608 ;  /* 0x4b00000000008820 */ /* 0x000fca0000400000 */
[----:B------:R-:W-:-:S04]  /*0170*/  IADD3 R4, PT, PT, R0, -0x3f2aaaab, RZ ;  /* 0xc0d5555500047810 */ /* 0x000fc80007ffe0ff */
[----:B------:R-:W-:-:S04]  /*0180*/  LOP3.LUT R7, R4, 0xff800000, RZ, 0xc0, !PT ;  /* 0xff80000004077812 */ /* 0x000fc800078ec0ff */
[-C--:B------:R-:W-:Y:S02]  /*0190*/  IADD3 R4, PT, PT, R0, -R7.reuse, RZ ;  /* 0x8000000700047210 */ /* 0x080fe40007ffe0ff */
[----:B------:R-:W-:-:S03]  /*01a0*/  I2FP.F32.S32 R7, R7 ;  /* 0x0000000700077245 */ /* 0x000fc60000201400 */
[----:B------:R-:W-:Y:S01]  /*01b0*/  FADD R6, R4, -1 ;  /* 0xbf80000004067421 */ /* 0x000fe20000000000 */
[----:B------:R-:W-:Y:S02]  /*01c0*/  FSEL R4, RZ, -23, P0 ;  /* 0xc1b80000ff047808 */ /* 0x000fe40000000000 */
[----:B------:R-:W-:Y:S01]  /*01d0*/  ISETP.GT.U32.AND P0, PT, R0, 0x7f7fffff, PT ;  /* 0x7f7fffff0000780c */ /* 0x000fe20003f04070 */
[C---:B------:R-:W-:Y:S02]  /*01e0*/  FFMA R9, R6.reuse, -R9, 0.14084610342979431152 ;  /* 0x3e1039f606097423 */ /* 0x040fe40000000809 */
[----:B------:R-:W-:Y:S01]  /*01f0*/  FFMA R4, R7, 1.1920928955078125e-07, R4 ;  /* 0x3400000007047823 */ /* 0x000fe20000000004 */
[----:B------:R-:W-:Y:S01]  /*0200*/  MOV R7, 0x7f800000 ;  /* 0x7f80000000077802 */ /* 0x000fe20000000f00 */
[----:B------:R-:W-:-:S04]  /*0210*/  FFMA R9, R6, R9, -0.12148627638816833496 ;  /* 0xbdf8cdcc06097423 */ /* 0x000fc80000000009 */
[----:B------:R-:W-:-:S04]  /*0220*/  FFMA R9, R6, R9, 0.13980610668659210205 ;  /* 0x3e0f295506097423 */ /* 0x000fc80000000009 */
[----:B------:R-:W-:-:S04]  /*0230*/  FFMA R9, R6, R9, -0.16684235632419586182 ;  /* 0xbe2ad8b906097423 */ /* 0x000fc80000000009 */
[----:B------:R-:W-:-:S04]  /*0240*/  FFMA R9, R6, R9, 0.20012299716472625732 ;  /* 0x3e4ced0b06097423 */ /* 0x000fc80000000009 */
[----:B------:R-:W-:-:S04]  /*0250*/  FFMA R9, R6, R9, -0.24999669194221496582 ;  /* 0xbe7fff2206097423 */ /* 0x000fc80000000009 */
[----:B------:R-:W-:-:S04]  /*0260*/  FFMA R9, R6, R9, 0.33333182334899902344 ;  /* 0x3eaaaa7806097423 */ /* 0x000fc80000000009 */
[----:B------:R-:W-:-:S04]  /*0270*/  FFMA R9, R6, R9, -0.5 ;  /* 0xbf00000006097423 */ /* 0x000fc80000000009 */
[----:B------:R-:W-:-:S04]  /*0280*/  FMUL R9, R6, R9 ;  /* 0x0000000906097220 */ /* 0x000fc80000400000 */
[----:B------:R-:W-:-:S04]  /*0290*/  FFMA R9, R6, R9, R6 ;  /* 0x0000000906097223 */ /* 0x000fc80000000006 */
[----:B------:R-:W-:Y:S01]  /*02a0*/  FFMA R4, R4, 0.69314718246459960938, R9 ;  /* 0x3f31721804047823 */ /* 0x000fe20000000009 */
[C---:B------:R-:W-:Y:S01]  /*02b0*/  @P0 FFMA R4, R0.reuse, R7, +INF ;  /* 0x7f80000000040423 */ /* 0x040fe20000000007 */
[----:B------:R-:W-:-:S04]  /*02c0*/  FSETP.NEU.AND P0, PT, R0, RZ, PT ;  /* 0x000000ff0000720b */ /* 0x000fc80003f0d000 */
[----:B------:R-:W-:-:S05]  /*02d0*/  FSEL R5, R4, -INF , P0 ;  /* 0xff80000004057808 */ /* 0x000fca0000000000 */
[----:B------:R-:W-:Y:S01]  /*02e0*/  STG.E desc[UR4][R2.64], R5 ;  /* 0x0000000502007986 */ /* 0x000fe2000c101904 */
[----:B------:R-:W-:Y:S05]  /*02f0*/  EXIT ;  /* 0x000000000000794d */ /* 0x000fea0003800000 */
.L_x_13:
        /* <DEDUP_REMOVED lines=16> */
.L_x_64:


//--------------------- .text._Z9MatArctanPfS_ii  --------------------------
	.section	.text._Z9MatArctanPfS_ii,"ax",@progbits
	.align	128
        .global         _Z9MatArctanPfS_ii
        .type           _Z9MatArctanPfS_ii,@function
        .size           _Z9MatArctanPfS_ii,(.L_x_65 - _Z9MatArctanPfS_ii)
        .other          _Z9MatArctanPfS_ii,@"STO_CUDA_ENTRY STV_DEFAULT"
_Z9MatArctanPfS_ii:
.text._Z9MatArctanPfS_ii:
        /* <DEDUP_REMOVED lines=18> */
[----:B------:R-:W-:Y:S01]  /*0120*/  HFMA2 R9, -RZ, RZ, 0.890625, -0.00056934356689453125 ;  /* 0x3b2090aaff097431 */ /* 0x000fe200000001ff */
[----:B------:R-:W-:Y:S01]  /*0130*/  MOV R6, 0x3f6ee581 ;  /* 0x3f6ee58100067802 */ /* 0x000fe20000000f00 */
[----:B0-----:R-:W0:Y:S02]  /*0140*/  LDC.64 R2, c[0x0][0x388] ;  /* 0x0000e200ff027b82 */ /* 0x001e240000000a00 */
[----:B0-----:R-:W-:Y:S01]  /*0150*/  IMAD.WIDE R2, R5, 0x4, R2 ;  /* 0x0000000405027825 */ /* 0x001fe200078e0202 */
[----:B--2---:R-:W0:Y:S01]  /*0160*/  MUFU.RCP R7, |R0| ;  /* 0x4000000000077308 */ /* 0x004e220000001000 */
[----:B------:R-:W-:-:S04]  /*0170*/  FSETP.GT.AND P0, PT, |R0|, 1, PT ;  /* 0x3f8000000000780b */ /* 0x000fc80003f04200 */
[----:B0-----:R-:W-:-:S05]  /*0180*/  FSEL R7, R7, |R0|, P0 ;  /* 0x4000000007077208 */ /* 0x001fca0000000000 */
[----:B------:R-:W-:-:S04]  /*0190*/  FMUL R4, R7, R7 ;  /* 0x0000000707047220 */ /* 0x000fc80000400000 */
[----:B------:R-:W-:-:S04]  /*01a0*/  FFMA R9, R4, R9, -0.014396979473531246185 ;  /* 0xbc6be14f04097423 */ /* 0x000fc80000000009 */
[----:B------:R-:W-:-:S04]  /*01b0*/  FFMA R9, R4, R9, 0.039849750697612762451 ;  /* 0x3d23397e04097423 */ /* 0x000fc80000000009 */
[----:B------:R-:W-:-:S04]  /*01c0*/  FFMA R9, R4, R9, -0.072529748082160949707 ;  /* 0xbd948a7a04097423 */ /* 0x000fc80000000009 */
[----:B------:R-:W-:-:S04]  /*01d0*/  FFMA R9, R4, R9, 0.10518480092287063599 ;  /* 0x3dd76b2104097423 */ /* 0x000fc80000000009 */
[----:B------:R-:W-:-:S04]  /*01e0*/  FFMA R9, R4, R9, -0.14171802997589111328 ;  /* 0xbe111e8804097423 */ /* 0x000fc80000000009 */
[----:B------:R-:W-:-:S04]  /*01f0*/  FFMA R9, R4, R9, 0.19988775253295898438 ;  /* 0x3e4caf6004097423 */ /* 0x000fc80000000009 */
[----:B------:R-:W-:-:S04]  /*0200*/  FFMA R9, R4, R9, -0.33332940936088562012 ;  /* 0xbeaaaa2704097423 */ /* 0x000fc80000000009 */
[----:B------:R-:W-:-:S04]  /*0210*/  FMUL R4, R4, R9 ;  /* 0x0000000904047220 */ /* 0x000fc80000400000 */
[----:B------:R-:W-:-:S04]  /*0220*/  FFMA R7, R7, R4, R7 ;  /* 0x0000000407077223 */ /* 0x000fc80000000007 */
[----:B------:R-:W-:Y:S01]  /*0230*/  @P0 FFMA R7, R6, 1.6832555532455444336, -R7 ;  /* 0x3fd774eb06070823 */ /* 0x000fe20000000807 */
[----:B------:R-:W-:-:S04]  /*0240*/  FSETP.NAN.AND P0, PT, |R0|, |R0|, PT ;  /* 0x400000000000720b */ /* 0x000fc80003f08200 */
[----:B------:R-:W-:-:S04]  /*0250*/  LOP3.LUT R0, R7, 0x80000000, R0, 0xb8, !PT ;  /* 0x8000000007007812 */ /* 0x000fc800078eb800 */
[----:B------:R-:W-:-:S05]  /*0260*/  FSEL R7, R0, R7, !P0 ;  /* 0x0000000700077208 */ /* 0x000fca0004000000 */
[----:B------:R-:W-:Y:S01]  /*0270*/  STG.E desc[UR4][R2.64], R7 ;  /* 0x0000000702007986 */ /* 0x000fe2000c101904 */
[----:B------:R-:W-:Y:S05]  /*0280*/  EXIT ;  /* 0x000000000000794d */ /* 0x000fea0003800000 */
.L_x_14:
        /* <DEDUP_REMOVED lines=15> */
.L_x_65:


//--------------------- .text._Z6MatAbsPfS_ii     --------------------------
	.section	.text._Z6MatAbsPfS_ii,"ax",@progbits
	.align	128
        .global         _Z6MatAbsPfS_ii
        .type           _Z6MatAbsPfS_ii,@function
        .size           _Z6MatAbsPfS_ii,(.L_x_66 - _Z6MatAbsPfS_ii)
        .other          _Z6MatAbsPfS_ii,@"STO_CUDA_ENTRY STV_DEFAULT"
_Z6MatAbsPfS_ii:
.text._Z6MatAbsPfS_ii:
        /* <DEDUP_REMOVED lines=19> */
[----:B--2---:R-:W-:-:S04]  /*0130*/  IMAD.WIDE R4, R7, 0x4, R4 ;  /* 0x0000000407047825 */ /* 0x004fc800078e0204 */
[----:B---3--:R-:W-:-:S05]  /*0140*/  FADD R7, |R2|, -RZ ;  /* 0x800000ff02077221 */ /* 0x008fca0000000200 */
[----:B------:R-:W-:Y:S01]  /*0150*/  STG.E desc[UR4][R4.64], R7 ;  /* 0x0000000704007986 */ /* 0x000fe2000c101904 */
[----:B------:R-:W-:Y:S05]  /*0160*/  EXIT ;  /* 0x000000000000794d */ /* 0x000fea0003800000 */
.L_x_15:
        /* <DEDUP_REMOVED lines=9> */
.L_x_66:


//--------------------- .text._Z6MatExpPfS_ii     --------------------------
	.section	.text._Z6MatExpPfS_ii,"ax",@progbits
	.align	128
        .global         _Z6MatExpPfS_ii
        .type           _Z6MatExpPfS_ii,@function
        .size           _Z6MatExpPfS_ii,(.L_x_67 - _Z6MatExpPfS_ii)
        .other          _Z6MatExpPfS_ii,@"STO_CUDA_ENTRY STV_DEFAULT"
_Z6MatExpPfS_ii:
.text._Z6MatExpPfS_ii:
        /* <DEDUP_REMOVED lines=16> */
[----:B0-----:R-:W-:-:S06]  /*0100*/  IMAD.WIDE R2, R7, 0x4, R2 ;  /* 0x0000000407027825 */ /* 0x001fcc00078e0202 */
[----:B-1----:R-:W2:Y:S01]  /*0110*/  LDG.E R2, desc[UR4][R2.64] ;  /* 0x0000000402027981 */ /* 0x002ea2000c1e1900 */
[----:B------:R-:W-:Y:S01]  /*0120*/  HFMA2 R5, -RZ, RZ, 0.96630859375, -0.0022525787353515625 ;  /* 0x3bbb989dff057431 */ /* 0x000fe200000001ff */
[----:B------:R-:W-:-:S04]  /*0130*/  MOV R9, 0x437c0000 ;  /* 0x437c000000097802 */ /* 0x000fc80000000f00 */
[----:B--2---:R-:W-:Y:S02]  /*0140*/  FFMA.SAT R0, R2, R5, 0.5 ;  /* 0x3f00000002007423 */ /* 0x004fe40000002005 */
[----:B------:R-:W0:Y:S02]  /*0150*/  LDC.64 R4, c[0x0][0x388] ;  /* 0x0000e200ff047b82 */ /* 0x000e240000000a00 */
[----:B------:R-:W-:-:S04]  /*0160*/  FFMA.RM R0, R0, R9, 12582913 ;  /* 0x4b40000100007423 */ /* 0x000fc80000004009 */
[C---:B------:R-:W-:Y:S01]  /*0170*/  FADD R9, R0.reuse, -12583039 ;  /* 0xcb40007f00097421 */ /* 0x040fe20000000000 */
[----:B------:R-:W-:-:S03]  /*0180*/  SHF.L.U32 R0, R0, 0x17, RZ ;  /* 0x0000001700007819 */ /* 0x000fc600000006ff */
[----:B------:R-:W-:-:S04]  /*0190*/  FFMA R9, R2, 1.4426950216293334961, -R9 ;  /* 0x3fb8aa3b02097823 */ /* 0x000fc80000000809 */
[----:B------:R-:W-:-:S06]  /*01a0*/  FFMA R9, R2, 1.925963033500011079e-08, R9 ;  /* 0x32a5706002097823 */ /* 0x000fcc0000000009 */
[----:B------:R-:W1:Y:S01]  /*01b0*/  MUFU.EX2 R9, R9 ;  /* 0x0000000900097308 */ /* 0x000e620000000800 */
[----:B0-----:R-:W-:-:S04]  /*01c0*/  IMAD.WIDE R2, R7, 0x4, R4 ;  /* 0x0000000407027825 */ /* 0x001fc800078e0204 */
[----:B-1----:R-:W-:-:S05]  /*01d0*/  FMUL R5, R0, R9 ;  /* 0x0000000900057220 */ /* 0x002fca0000400000 */
[----:B------:R-:W-:Y:S01]  /*01e0*/  STG.E desc[UR4][R2.64], R5 ;  /* 0x0000000502007986 */ /* 0x000fe2000c101904 */
[----:B------:R-:W-:Y:S05]  /*01f0*/  EXIT ;  /* 0x000000000000794d */ /* 0x000fea0003800000 */
.L_x_16:
        /* <DEDUP_REMOVED lines=16> */
.L_x_67:


//--------------------- .text._Z7MatSqrtPfS_ii    --------------------------
	.section	.text._Z7MatSqrtPfS_ii,"ax",@progbits
	.align	128
        .global         _Z7MatSqrtPfS_ii
        .type           _Z7MatSqrtPfS_ii,@function
        .size           _Z7MatSqrtPfS_ii,(.L_x_59 - _Z7MatSqrtPfS_ii)
        .other          _Z7MatSqrtPfS_ii,@"STO_CUDA_ENTRY STV_DEFAULT"
_Z7MatSqrtPfS_ii:
.text._Z7MatSqrtPfS_ii:
        /* <DEDUP_REMOVED lines=17> */
[----:B-1----:R-:W2:Y:S01]  /*0110*/  LDG.E R0, desc[UR4][R2.64] ;  /* 0x0000000402007981 */ /* 0x002ea2000c1e1900 */
[----:B------:R-:W-:Y:S01]  /*0120*/  BSSY.RECONVERGENT B0, `(.L_x_17) ;  /* 0x000000c000007945 */ /* 0x000fe20003800200 */
[----:B--2---:R-:W-:Y:S01]  /*0130*/  IADD3 R4, PT, PT, R0, -0xd000000, RZ ;  /* 0xf300000000047810 */ /* 0x004fe20007ffe0ff */
[----:B------:R0:W1:Y:S03]  /*0140*/  MUFU.RSQ R7, R0 ;  /* 0x0000000000077308 */ /* 0x0000660000001400 */
[----:B------:R-:W-:-:S13]  /*0150*/  ISETP.GT.U32.AND P0, PT, R4, 0x727fffff, PT ;  /* 0x727fffff0400780c */ /* 0x000fda0003f04070 */
[----:B0-----:R-:W-:Y:S05]  /*0160*/  @!P0 BRA `(.L_x_18) ;  /* 0x00000000000c8947 */ /* 0x001fea0003800000 */
[----:B------:R-:W-:-:S07]  /*0170*/  MOV R9, 0x190 ;  /* 0x0000019000097802 */ /* 0x000fce0000000f00 */
[----:B-1----:R-:W-:Y:S05]  /*0180*/  CALL.REL.NOINC `($__internal_0_$__cuda_sm20_sqrt_rn_f32_slowpath) ;  /* 0x0000000000287944 */ /* 0x002fea0003c00000 */
[----:B------:R-:W-:Y:S05]  /*0190*/  BRA `(.L_x_19) ;  /* 0x0000000000107947 */ /* 0x000fea0003800000 */
.L_x_18:
[----:B-1----:R-:W-:Y:S01]  /*01a0*/  FMUL.FTZ R3, R0, R7 ;  /* 0x0000000700037220 */ /* 0x002fe20000410000 */
[----:B------:R-:W-:-:S03]  /*01b0*/  FMUL.FTZ R7, R7, 0.5 ;  /* 0x3f00000007077820 */ /* 0x000fc60000410000 */
[----:B------:R-:W-:-:S04]  /*01c0*/  FFMA R0, -R3, R3, R0 ;  /* 0x0000000303007223 */ /* 0x000fc80000000100 */
[----:B------:R-:W-:-:S07]  /*01d0*/  FFMA R7, R0, R7, R3 ;  /* 0x0000000700077223 */ /* 0x000fce0000000003 */
.L_x_19:
[----:B------:R-:W-:Y:S05]  /*01e0*/  BSYNC.RECONVERGENT B0 ;  /* 0x0000000000007941 */ /* 0x000fea0003800200 */
.L_x_17:
[----:B------:R-:W0:Y:S02]  /*01f0*/  LDC.64 R2, c[0x0][0x388] ;  /* 0x0000e200ff027b82 */ /* 0x000e240000000a00 */
[----:B0-----:R-:W-:-:S05]  /*0200*/  IMAD.WIDE R2, R5, 0x4, R2 ;  /* 0x0000000405027825 */ /* 0x001fca00078e0202 */
[----:B------:R-:W-:Y:S01]  /*0210*/  STG.E desc[UR4][R2.64], R7 ;  /* 0x0000000702007986 */ /* 0x000fe2000c101904 */
[----:B------:R-:W-:Y:S05]  /*0220*/  EXIT ;  /* 0x000000000000794d */ /* 0x000fea0003800000 */
        .weak           $__internal_0_$__cuda_sm20_sqrt_rn_f32_slowpath
        .type           $__internal_0_$__cuda_sm20_sqrt_rn_f32_slowpath,@function
        .size           $__internal_0_$__cuda_sm20_sqrt_rn_f32_slowpath,(.L_x_59 - $__internal_0_$__cuda_sm20_sqrt_rn_f32_slowpath)
$__internal_0_$__cuda_sm20_sqrt_rn_f32_slowpath:
[----:B------:R-:W-:-:S13]  /*0230*/  LOP3.LUT P0, RZ, R0, 0x7fffffff, RZ, 0xc0, !PT ;  /* 0x7fffffff00ff7812 */ /* 0x000fda000780c0ff */
[----:B------:R-:W-:Y:S01]  /*0240*/  @!P0 MOV R2, R0 ;  /* 0x0000000000028202 */ /* 0x000fe20000000f00 */
[----:B------:R-:W-:Y:S06]  /*0250*/  @!P0 BRA `(.L_x_20) ;  /* 0x0000000000408947 */ /* 0x000fec0003800000 */
[----:B------:R-:W-:-:S13]  /*0260*/  FSETP.GEU.FTZ.AND P0, PT, R0, RZ, PT ;  /* 0x000000ff0000720b */ /* 0x000fda0003f1e000 */
[----:B------:R-:W-:Y:S01]  /*0270*/  @!P0 MOV R2, 0x7fffffff ;  /* 0x7fffffff00028802 */ /* 0x000fe20000000f00 */
[----:B------:R-:W-:Y:S06]  /*0280*/  @!P0 BRA `(.L_x_20) ;  /* 0x0000000000348947 */ /* 0x000fec0003800000 */
[----:B------:R-:W-:-:S13]  /*0290*/  FSETP.GTU.FTZ.AND P0, PT, |R0|, +INF , PT ;  /* 0x7f8000000000780b */ /* 0x000fda0003f1c200 */
[----:B------:R-:W-:Y:S01]  /*02a0*/  @P0 FADD.FTZ R2, R0, 1 ;  /* 0x3f80000000020421 */ /* 0x000fe20000010000 */
[----:B------:R-:W-:Y:S06]  /*02b0*/  @P0 BRA `(.L_x_20) ;  /* 0x0000000000280947 */ /* 0x000fec0003800000 */
[----:B------:R-:W-:-:S13]  /*02c0*/  FSETP.NEU.FTZ.AND P0, PT, |R0|, +INF , PT ;  /* 0x7f8000000000780b */ /* 0x000fda0003f1d200 */
[----:B------:R-:W-:-:S04]  /*02d0*/  @P0 FFMA R3, R0, 1.84467440737095516160e+19, RZ ;  /* 0x5f80000000030823 */ /* 0x000fc800000000ff */
[----:B------:R-:W0:Y:S02]  /*02e0*/  @P0 MUFU.RSQ R2, R3 ;  /* 0x0000000300020308 */ /* 0x000e240000001400 */
[----:B0-----:R-:W-:Y:S01]  /*02f0*/  @P0 FMUL.FTZ R4, R3, R2 ;  /* 0x0000000203040220 */ /* 0x001fe20000410000 */
[----:B------:R-:W-:Y:S01]  /*0300*/  @P0 FMUL.FTZ R8, R2, 0.5 ;  /* 0x3f00000002080820 */ /* 0x000fe20000410000 */
[----:B------:R-:W-:Y:S02]  /*0310*/  @!P0 MOV R2, R0 ;  /* 0x0000000000028202 */ /* 0x000fe40000000f00 */
[----:B------:R-:W-:-:S04]  /*0320*/  @P0 FADD.FTZ R6, -R4, -RZ ;  /* 0x800000ff04060221 */ /* 0x000fc80000010100 */
[----:B------:R-:W-:-:S04]  /*0330*/  @P0 FFMA R7, R4, R6, R3 ;  /* 0x0000000604070223 */ /* 0x000fc80000000003 */
[----:B------:R-:W-:-:S04]  /*0340*/  @P0 FFMA R7, R7, R8, R4 ;  /* 0x0000000807070223 */ /* 0x000fc80000000004 */
[----:B------:R-:W-:-:S07]  /*0350*/  @P0 FMUL.FTZ R2, R7, 2.3283064365386962891e-10 ;  /* 0x2f80000007020820 */ /* 0x000fce0000410000 */
.L_x_20:
[----:B------:R-:W-:Y:S01]  /*0360*/  HFMA2 R3, -RZ, RZ, 0, 0 ;  /* 0x00000000ff037431 */ /* 0x000fe200000001ff */
[----:B------:R-:W-:Y:S02]  /*0370*/  MOV R7, R2 ;  /* 0x0000000200077202 */ /* 0x000fe40000000f00 */
[----:B------:R-:W-:-:S04]  /*0380*/  MOV R2, R9 ;  /* 0x0000000900027202 */ /* 0x000fc80000000f00 */
[----:B------:R-:W-:Y:S05]  /*0390*/  RET.REL.NODEC R2 `(_Z7MatSqrtPfS_ii) ;  /* 0xfffffffc02187950 */ /* 0x000fea0003c3ffff */
.L_x_21:
        /* <DEDUP_REMOVED lines=14> */
.L_x_59:


//--------------------- .text._Z6MatPowPffS_ii    --------------------------
	.section	.text._Z6MatPowPffS_ii,"ax",@progbits
	.align	128
        .global         _Z6MatPowPffS_ii
        .type           _Z6MatPowPffS_ii,@function
        .size           _Z6MatPowPffS_ii,(.L_x_69 - _Z6MatPowPffS_ii)
        .other          _Z6MatPowPffS_ii,@"STO_CUDA_ENTRY STV_DEFAULT"
_Z6MatPowPffS_ii:
.text._Z6MatPowPffS_ii:
        /* <DEDUP_REMOVED lines=18> */
[----:B------:R-:W-:Y:S01]  /*0120*/  HFMA2 R9, -RZ, RZ, 0.771484375, 0.21533203125 ;  /* 0x3a2c32e4ff097431 */ /* 0x000fe200000001ff */
[----:B------:R-:W-:Y:S01]  /*0130*/  BSSY.RECONVERGENT B0, `(.L_x_22) ;  /* 0x000005a000007945 */ /* 0x000fe20003800200 */
[C---:B--2---:R-:W-:Y:S01]  /*0140*/  FMUL R5, |R2|.reuse, 16777216 ;  /* 0x4b80000002057820 */ /* 0x044fe20000400200 */
[----:B------:R-:W-:-:S04]  /*0150*/  FSETP.GEU.AND P0, PT, |R2|, 1.175494350822287508e-38, PT ;  /* 0x008000000200780b */ /* 0x000fc80003f0e200 */
[----:B------:R-:W-:Y:S02]  /*0160*/  FSEL R5, R5, |R2|, !P0 ;  /* 0x4000000205057208 */ /* 0x000fe40004000000 */
[----:B------:R-:W-:Y:S02]  /*0170*/  FSEL R3, RZ, -24, P0 ;  /* 0xc1c00000ff037808 */ /* 0x000fe40000000000 */
[----:B------:R-:W-:-:S04]  /*0180*/  IADD3 R4, PT, PT, R5, -0x3f3504f3, RZ ;  /* 0xc0cafb0d05047810 */ /* 0x000fc80007ffe0ff */
[----:B------:R-:W-:-:S04]  /*0190*/  LOP3.LUT R4, R4, 0xff800000, RZ, 0xc0, !PT ;  /* 0xff80000004047812 */ /* 0x000fc800078ec0ff */
[-C--:B------:R-:W-:Y:S02]  /*01a0*/  IADD3 R5, PT, PT, R5, -R4.reuse, RZ ;  /* 0x8000000405057210 */ /* 0x080fe40007ffe0ff */
[----:B------:R-:W-:-:S03]  /*01b0*/  I2FP.F32.S32 R4, R4 ;  /* 0x0000000400047245 */ /* 0x000fc60000201400 */
[C---:B------:R-:W-:Y:S01]  /*01c0*/  FADD R6, R5.reuse, 1 ;  /* 0x3f80000005067421 */ /* 0x040fe20000000000 */
[----:B------:R-:W-:Y:S01]  /*01d0*/  FADD R5, R5, -1 ;  /* 0xbf80000005057421 */ /* 0x000fe20000000000 */
[----:B------:R-:W-:-:S03]  /*01e0*/  FFMA R3, R4, 1.1920928955078125e-07, R3 ;  /* 0x3400000004037823 */ /* 0x000fc60000000003 */
[----:B------:R-:W-:Y:S01]  /*01f0*/  FADD R7, R5, R5 ;  /* 0x0000000505077221 */ /* 0x000fe20000000000 */
[----:B------:R-:W0:Y:S03]  /*0200*/  MUFU.RCP R6, R6 ;  /* 0x0000000600067308 */ /* 0x000e260000001000 */
[----:B0-----:R-:W-:-:S04]  /*0210*/  FMUL R8, R6, R7 ;  /* 0x0000000706087220 */ /* 0x001fc80000400000 */
[----:B------:R-:W-:Y:S01]  /*0220*/  FADD R7, R5, -R8 ;  /* 0x8000000805077221 */ /* 0x000fe20000000000 */
[CC--:B------:R-:W-:Y:S01]  /*0230*/  FMUL R4, R8.reuse, R8.reuse ;  /* 0x0000000808047220 */ /* 0x0c0fe20000400000 */
[----:B------:R-:W-:Y:S02]  /*0240*/  FFMA R12, R8, 1.4426950216293334961, R3 ;  /* 0x3fb8aa3b080c7823 */ /* 0x000fe40000000003 */
[----:B------:R-:W-:Y:S01]  /*0250*/  FADD R10, R7, R7 ;  /* 0x00000007070a7221 */ /* 0x000fe20000000000 */
[C---:B------:R-:W-:Y:S01]  /*0260*/  FFMA R7, R4.reuse, R9, 0.0032181653659790754318 ;  /* 0x3b52e7db04077423 */ /* 0x040fe20000000009 */
[----:B------:R-:W-:Y:S02]  /*0270*/  FADD R9, R3, -R12 ;  /* 0x8000000c03097221 */ /* 0x000fe40000000000 */
[----:B------:R-:W-:Y:S01]  /*0280*/  FFMA R5, R5, -R8, R10 ;  /* 0x8000000805057223 */ /* 0x000fe2000000000a */
[----:B------:R-:W-:Y:S01]  /*0290*/  FFMA R7, R4, R7, 0.018033718690276145935 ;  /* 0x3c93bb7304077423 */ /* 0x000fe20000000007 */
[----:B------:R-:W0:Y:S02]  /*02a0*/  LDC R3, c[0x0][0x388] ;  /* 0x0000e200ff037b82 */ /* 0x000e240000000800 */
[----:B------:R-:W-:Y:S01]  /*02b0*/  FMUL R5, R6, R5 ;  /* 0x0000000506057220 */ /* 0x000fe20000400000 */
[----:B------:R-:W-:Y:S01]  /*02c0*/  FFMA R6, R8, 1.4426950216293334961, R9 ;  /* 0x3fb8aa3b08067823 */ /* 0x000fe20000000009 */
[----:B------:R-:W-:-:S03]  /*02d0*/  FFMA R7, R4, R7, 0.12022458761930465698 ;  /* 0x3df6384f04077423 */ /* 0x000fc60000000007 */
[----:B------:R-:W-:Y:S01]  /*02e0*/  FFMA R9, R5, 1.4426950216293334961, R6 ;  /* 0x3fb8aa3b05097823 */ /* 0x000fe20000000006 */
[----:B------:R-:W-:-:S03]  /*02f0*/  FMUL R7, R4, R7 ;  /* 0x0000000704077220 */ /* 0x000fc60000400000 */
[----:B------:R-:W-:Y:S01]  /*0300*/  FFMA R4, R8, 1.9251366722983220825e-08, R9 ;  /* 0x32a55e3408047823 */ /* 0x000fe20000000009 */
[----:B------:R-:W-:Y:S01]  /*0310*/  FMUL R6, R7, 3 ;  /* 0x4040000007067820 */ /* 0x000fe20000400000 */
[----:B------:R-:W-:-:S03]  /*0320*/  MOV R9, 0x391fcb8e ;  /* 0x391fcb8e00097802 */ /* 0x000fc60000000f00 */
[----:B------:R-:W-:-:S04]  /*0330*/  FFMA R4, R5, R6, R4 ;  /* 0x0000000605047223 */ /* 0x000fc80000000004 */
[----:B------:R-:W-:-:S04]  /*0340*/  FFMA R7, R8, R7, R4 ;  /* 0x0000000708077223 */ /* 0x000fc80000000004 */
[----:B------:R-:W-:-:S04]  /*0350*/  FADD R4, R12, R7 ;  /* 0x000000070c047221 */ /* 0x000fc80000000000 */
[----:B0-----:R-:W-:Y:S01]  /*0360*/  FMUL R5, R4, R3 ;  /* 0x0000000304057220 */ /* 0x001fe20000400000 */
[----:B------:R-:W-:-:S03]  /*0370*/  FADD R12, -R12, R4 ;  /* 0x000000040c0c7221 */ /* 0x000fc60000000100 */
[----:B------:R-:W0:Y:S01]  /*0380*/  FRND R6, R5 ;  /* 0x0000000500067307 */ /* 0x000e220000201000 */
[----:B------:R-:W-:Y:S01]  /*0390*/  FADD R12, R7, -R12 ;  /* 0x8000000c070c7221 */ /* 0x000fe20000000000 */
[-C--:B------:R-:W-:Y:S01]  /*03a0*/  FFMA R7, R4, R3.reuse, -R5 ;  /* 0x0000000304077223 */ /* 0x080fe20000000805 */
[C---:B------:R-:W-:Y:S02]  /*03b0*/  FSETP.GT.AND P1, PT, |R5|.reuse, 152, PT ;  /* 0x431800000500780b */ /* 0x040fe40003f24200 */
[C---:B------:R-:W-:Y:S01]  /*03c0*/  FSETP.GEU.AND P2, PT, R5.reuse, RZ, PT ;  /* 0x000000ff0500720b */ /* 0x040fe20003f4e000 */
[----:B------:R-:W-:Y:S02]  /*03d0*/  FFMA R7, R12, R3, R7 ;  /* 0x000000030c077223 */ /* 0x000fe40000000007 */
[----:B------:R1:W2:Y:S01]  /*03e0*/  F2I.NTZ R8, R5 ;  /* 0x0000000500087305 */ /* 0x0002a20000203100 */
[----:B0-----:R-:W-:Y:S01]  /*03f0*/  FADD R4, R5, -R6 ;  /* 0x8000000605047221 */ /* 0x001fe20000000000 */
[----:B------:R-:W-:Y:S01]  /*0400*/  FSETP.GT.AND P0, PT, R6, RZ, PT ;  /* 0x000000ff0600720b */ /* 0x000fe20003f04000 */
[----:B-1----:R-:W-:-:S02]  /*0410*/  HFMA2 R5, -RZ, RZ, 1.875, 0 ;  /* 0x3f800000ff057431 */ /* 0x002fc400000001ff */
[----:B------:R-:W-:-:S04]  /*0420*/  FADD R4, R7, R4 ;  /* 0x0000000407047221 */ /* 0x000fc80000000000 */
[----:B------:R-:W-:Y:S01]  /*0430*/  FFMA R7, R4, R9, 0.0013391353422775864601 ;  /* 0x3aaf85ed04077423 */ /* 0x000fe20000000009 */
[----:B------:R-:W-:Y:S02]  /*0440*/  SEL R9, RZ, 0x83000000, P0 ;  /* 0x83000000ff097807 */ /* 0x000fe40000000000 */
[----:B------:R-:W-:Y:S01]  /*0450*/  FSETP.NEU.AND P0, PT, R2, 1, PT ;  /* 0x3f8000000200780b */ /* 0x000fe20003f0d000 */
[C---:B------:R-:W-:Y:S01]  /*0460*/  FFMA R7, R4.reuse, R7, 0.0096188392490148544312 ;  /* 0x3c1d985604077423 */ /* 0x040fe20000000007 */
[----:B------:R-:W-:Y:S02]  /*0470*/  IADD3 R6, PT, PT, R9, 0x7f000000, RZ ;  /* 0x7f00000009067810 */ /* 0x000fe40007ffe0ff */
[----:B------:R-:W-:Y:S01]  /*0480*/  FSETP.EQ.OR P0, PT, R3, RZ, !P0 ;  /* 0x000000ff0300720b */ /* 0x000fe20004702400 */
[----:B------:R-:W-:Y:S01]  /*0490*/  FFMA R7, R4, R7, 0.055503588169813156128 ;  /* 0x3d6357bb04077423 */ /* 0x000fe20000000007 */
[----:B--2---:R-:W-:-:S03]  /*04a0*/  LEA R9, R8, -R9, 0x17 ;  /* 0x8000000908097211 */ /* 0x004fc600078eb8ff */
[----:B------:R-:W-:-:S04]  /*04b0*/  FFMA R7, R4, R7, 0.24022644758224487305 ;  /* 0x3e75fdec04077423 */ /* 0x000fc80000000007 */
[----:B------:R-:W-:-:S04]  /*04c0*/  FFMA R7, R4, R7, 0.69314718246459960938 ;  /* 0x3f31721804077423 */ /* 0x000fc80000000007 */
[----:B------:R-:W-:-:S04]  /*04d0*/  FFMA R7, R4, R7, 1 ;  /* 0x3f80000004077423 */ /* 0x000fc80000000007 */
[----:B------:R-:W-:-:S04]  /*04e0*/  FMUL R6, R7, R6 ;  /* 0x0000000607067220 */ /* 0x000fc80000400000 */
[----:B------:R-:W-:Y:S01]  /*04f0*/  FMUL R6, R6, R9 ;  /* 0x0000000906067220 */ /* 0x000fe20000400000 */
[----:B------:R-:W-:Y:S01]  /*0500*/  @P1 FSEL R6, RZ, +INF , !P2 ;  /* 0x7f800000ff061808 */ /* 0x000fe20005000000 */
[----:B------:R-:W-:Y:S06]  /*0510*/  @P0 BRA `(.L_x_23) ;  /* 0x00000000006c0947 */ /* 0x000fec0003800000 */
[----:B------:R-:W-:-:S04]  /*0520*/  FSETP.NAN.AND P0, PT, |R3|, |R3|, PT ;  /* 0x400000030300720b */ /* 0x000fc80003f08200 */
[----:B------:R-:W-:-:S13]  /*0530*/  FSETP.NUM.AND P0, PT, |R2|, |R2|, !P0 ;  /* 0x400000020200720b */ /* 0x000fda0004707200 */
[----:B------:R-:W-:Y:S01]  /*0540*/  @!P0 FADD R5, R2, R3 ;  /* 0x0000000302058221 */ /* 0x000fe20000000000 */
[----:B------:R-:W-:Y:S06]  /*0550*/  @!P0 BRA `(.L_x_23) ;  /* 0x00000000005c8947 */ /* 0x000fec0003800000 */
[----:B------:R-:W-:Y:S01]  /*0560*/  FMUL R7, R3, 0.5 ;  /* 0x3f00000003077820 */ /* 0x000fe20000400000 */
[----:B------:R-:W-:-:S04]  /*0570*/  FSETP.NEU.AND P0, PT, |R2|, +INF , PT ;  /* 0x7f8000000200780b */ /* 0x000fc80003f0d200 */
[----:B------:R-:W-:Y:S01]  /*0580*/  FSETP.NEU.AND P0, PT, R2, RZ, P0 ;  /* 0x000000ff0200720b */ /* 0x000fe2000070d000 */
[----:B------:R-:W0:Y:S03]  /*0590*/  FRND.TRUNC R7, R7 ;  /* 0x0000000700077307 */ /* 0x000e26000020d000 */
[----:B------:R-:W-:Y:S01]  /*05a0*/  FSETP.GEU.OR P1, PT, R3, RZ, P0 ;  /* 0x000000ff0300720b */ /* 0x000fe2000072e400 */
[----:B0-----:R-:W-:-:S04]  /*05b0*/  FADD R4, R7, R7 ;  /* 0x0000000707047221 */ /* 0x001fc80000000000 */
[----:B------:R-:W-:-:S04]  /*05c0*/  FADD R8, -R4, R3 ;  /* 0x0000000304087221 */ /* 0x000fc80000000100 */
[----:B------:R-:W-:Y:S01]  /*05d0*/  @!P0 FADD R4, R2, R2 ;  /* 0x0000000202048221 */ /* 0x000fe20000000000 */
[----:B------:R-:W-:-:S04]  /*05e0*/  FSETP.NEU.AND P2, PT, |R8|, 1, !P0 ;  /* 0x3f8000000800780b */ /* 0x000fc8000474d200 */
[----:B------:R-:W-:-:S09]  /*05f0*/  @!P1 LOP3.LUT R4, R4, 0x7f800000, RZ, 0x3c, !PT ;  /* 0x7f80000004049812 */ /* 0x000fd200078e3cff */
[----:B------:R-:W-:-:S04]  /*0600*/  @P2 LOP3.LUT R4, R4, 0x7fffffff, RZ, 0xc0, !PT ;  /* 0x7fffffff04042812 */ /* 0x000fc800078ec0ff */
[----:B------:R-:W-:Y:S01]  /*0610*/  @!P0 MOV R5, R4 ;  /* 0x0000000400058202 */ /* 0x000fe20000000f00 */
[----:B------:R-:W-:Y:S06]  /*0620*/  @!P0 BRA `(.L_x_23) ;  /* 0x0000000000288947 */ /* 0x000fec0003800000 */
[----:B------:R-:W-:Y:S02]  /*0630*/  FSETP.NEU.AND P0, PT, |R3|, +INF , PT ;  /* 0x7f8000000300780b */ /* 0x000fe40003f0d200 */
[----:B------:R-:W-:-:S13]  /*0640*/  FSETP.EQ.AND P1, PT, R2, -1, PT ;  /* 0xbf8000000200780b */ /* 0x000fda0003f22000 */
[----:B------:R-:W-:Y:S05]  /*0650*/  @!P0 BRA P1, `(.L_x_23) ;  /* 0x00000000001c8947 */ /* 0x000fea0000800000 */
[----:B------:R-:W-:Y:S02]  /*0660*/  FSETP.GEU.AND P1, PT, R2, RZ, PT ;  /* 0x000000ff0200720b */ /* 0x000fe40003f2e000 */
[----:B------:R-:W-:-:S11]  /*0670*/  MOV R5, R6 ;  /* 0x0000000600057202 */ /* 0x000fd60000000f00 */
[----:B------:R-:W0:Y:S01]  /*0680*/  @!P1 FRND.FLOOR R2, R3 ;  /* 0x0000000300029307 */ /* 0x000e220000205000 */
[----:B------:R-:W-:Y:S02]  /*0690*/  @!P1 FSETP.NEU.AND P2, PT, |R8|, 1, PT ;  /* 0x3f8000000800980b */ /* 0x000fe40003f4d200 */
[----:B0-----:R-:W-:Y:S02]  /*06a0*/  @!P1 FSETP.NEU.AND P0, PT, R2, R3, PT ;  /* 0x000000030200920b */ /* 0x001fe40003f0d000 */
[----:B------:R-:W-:-:S04]  /*06b0*/  @!P1 FSEL R2, R6, -R6, P2 ;  /* 0x8000000606029208 */ /* 0x000fc80001000000 */
[----:B------:R-:W-:-:S07]  /*06c0*/  @!P1 FSEL R5, R2, +QNAN , !P0 ;  /* 0x7fffffff02059808 */ /* 0x000fce0004000000 */
.L_x_23:
[----:B------:R-:W-:Y:S05]  /*06d0*/  BSYNC.RECONVERGENT B0 ;  /* 0x0000000000007941 */ /* 0x000fea0003800200 */
.L_x_22:
[----:B------:R-:W0:Y:S02]  /*06e0*/  LDC.64 R2, c[0x0][0x390] ;  /* 0x0000e400ff027b82 */ /* 0x000e240000000a00 */
[----:B0-----:R-:W-:-:S05]  /*06f0*/  IMAD.WIDE R2, R0, 0x4, R2 ;  /* 0x0000000400027825 */ /* 0x001fca00078e0202 */
[----:B------:R-:W-:Y:S01]  /*0700*/  STG.E desc[UR4][R2.64], R5 ;  /* 0x0000000502007986 */ /* 0x000fe2000c101904 */
[----:B------:R-:W-:Y:S05]  /*0710*/  EXIT ;  /* 0x000000000000794d */ /* 0x000fea0003800000 */
.L_x_24:
        /* <DEDUP_REMOVED lines=14> */
.L_x_69:


//--------------------- .text._Z14MatDivideConstPffS_ii --------------------------
	.section	.text._Z14MatDivideConstPffS_ii,"ax",@progbits
	.align	128
        .global         _Z14MatDivideConstPffS_ii
        .type           _Z14MatDivideConstPffS_ii,@function
        .size           _Z14MatDivideConstPffS_ii,(.L_x_60 - _Z14MatDivideConstPffS_ii)
        .other          _Z14MatDivideConstPffS_ii,@"STO_CUDA_ENTRY STV_DEFAULT"
_Z14MatDivideConstPffS_ii:
.text._Z14MatDivideConstPffS_ii:
        /* <DEDUP_REMOVED lines=16> */
[----:B------:R-:W2:Y:S01]  /*0100*/  LDC R9, c[0x0][0x388] ;  /* 0x0000e200ff097b82 */ /* 0x000ea20000000800 */
[----:B0-----:R-:W-:-:S05]  /*0110*/  IMAD.WIDE R4, R2, 0x4, R4 ;  /* 0x0000000402047825 */ /* 0x001fca00078e0204 */
[----:B-1----:R-:W3:Y:S01]  /*0120*/  LDG.E R0, desc[UR4][R4.64] ;  /* 0x0000000404007981 */ /* 0x002ee2000c1e1900 */
[----:B------:R-:W-:Y:S01]  /*0130*/  BSSY.RECONVERGENT B0, `(.L_x_25) ;  /* 0x000000c000007945 */ /* 0x000fe20003800200 */
[----:B--2---:R-:W0:Y:S02]  /*0140*/  MUFU.RCP R3, R9 ;  /* 0x0000000900037308 */ /* 0x004e240000001000 */
[----:B0-----:R-:W-:-:S04]  /*0150*/  FFMA R6, R3, -R9, 1 ;  /* 0x3f80000003067423 */ /* 0x001fc80000000809 */
[----:B------:R-:W-:Y:S02]  /*0160*/  FFMA R3, R3, R6, R3 ;  /* 0x0000000603037223 */ /* 0x000fe40000000003 */
[----:B---3--:R-:W0:Y:S02]  /*0170*/  FCHK P0, R0, R9 ;  /* 0x0000000900007302 */ /* 0x008e240000000000 */
[----:B------:R-:W-:-:S04]  /*0180*/  FFMA R6, R0, R3, RZ ;  /* 0x0000000300067223 */ /* 0x000fc800000000ff */
[----:B------:R-:W-:-:S04]  /*0190*/  FFMA R7, R6, -R9, R0 ;  /* 0x8000000906077223 */ /* 0x000fc80000000000 */
[----:B------:R-:W-:Y:S01]  /*01a0*/  FFMA R7, R3, R7, R6 ;  /* 0x0000000703077223 */ /* 0x000fe20000000006 */
[----:B0-----:R-:W-:Y:S06]  /*01b0*/  @!P0 BRA `(.L_x_26) ;  /* 0x00000000000c8947 */ /* 0x001fec0003800000 */
[----:B------:R-:W-:-:S07]  /*01c0*/  MOV R4, 0x1e0 ;  /* 0x000001e000047802 */ /* 0x000fce0000000f00 */
[----:B------:R-:W-:Y:S05]  /*01d0*/  CALL.REL.NOINC `($__internal_1_$__cuda_sm3x_div_rn_noftz_f32_slowpath) ;  /* 0x0000000000187944 */ /* 0x000fea0003c00000 */
[----:B------:R-:W-:-:S07]  /*01e0*/  IMAD.MOV.U32 R7, RZ, RZ, R0 ;  /* 0x000000ffff077224 */ /* 0x000fce00078e0000 */
.L_x_26:
[----:B------:R-:W-:Y:S05]  /*01f0*/  BSYNC.RECONVERGENT B0 ;  /* 0x0000000000007941 */ /* 0x000fea0003800200 */
.L_x_25:
[----:B------:R-:W0:Y:S02]  /*0200*/  LDC.64 R4, c[0x0][0x390] ;  /* 0x0000e400ff047b82 */ /* 0x000e240000000a00 */
[----:B0-----:R-:W-:-:S05]  /*0210*/  IMAD.WIDE R2, R2, 0x4, R4 ;  /* 0x0000000402027825 */ /* 0x001fca00078e0204 */
[----:B------:R-:W-:Y:S01]  /*0220*/  STG.E desc[UR4][R2.64], R7 ;  /* 0x0000000702007986 */ /* 0x000fe2000c101904 */
[----:B------:R-:W-:Y:S05]  /*0230*/  EXIT ;  /* 0x000000000000794d */ /* 0x000fea0003800000 */
        .weak           $__internal_1_$__cuda_sm3x_div_rn_noftz_f32_slowpath
        .type           $__internal_1_$__cuda_sm3x_div_rn_noftz_f32_slowpath,@function
        .size           $__internal_1_$__cuda_sm3x_div_rn_noftz_f32_slowpath,(.L_x_60 - $__internal_1_$__cuda_sm3x_div_rn_noftz_f32_slowpath)
$__internal_1_$__cuda_sm3x_div_rn_noftz_f32_slowpath:
[----:B------:R-:W0:Y:S01]  /*0240*/  LDC R3, c[0x0][0x388] ;  /* 0x0000e200ff037b82 */ /* 0x000e220000000800 */
[--C-:B------:R-:W-:Y:S01]  /*0250*/  SHF.R.U32.HI R5, RZ, 0x17, R0.reuse ;  /* 0x00000017ff057819 */ /* 0x100fe20000011600 */
[----:B------:R-:W1:Y:S01]  /*0260*/  LDCU UR6, c[0x0][0x388] ;  /* 0x00007100ff0677ac */ /* 0x000e620008000800 */
[----:B------:R-:W-:Y:S01]  /*0270*/  BSSY.RECONVERGENT B1, `(.L_x_27) ;  /* 0x0000064000017945 */ /* 0x000fe20003800200 */
[----:B------:R-:W-:Y:S01]  /*0280*/  IMAD.MOV.U32 R7, RZ, RZ, R0 ;  /* 0x000000ffff077224 */ /* 0x000fe200078e0000 */
[----:B------:R-:W-:-:S05]  /*0290*/  LOP3.LUT R5, R5, 0xff, RZ, 0xc0, !PT ;  /* 0x000000ff05057812 */ /* 0x000fca00078ec0ff */
[----:B------:R-:W-:Y:S02]  /*02a0*/  VIADD R10, R5, 0xffffffff ;  /* 0xffffffff050a7836 */ /* 0x000fe40000000000 */
[----:B-1----:R-:W-:Y:S01]  /*02b0*/  IMAD.U32 R8, RZ, RZ, UR6 ;  /* 0x00000006ff087e24 */ /* 0x002fe2000f8e00ff */
[----:B0-----:R-:W-:-:S04]  /*02c0*/  SHF.R.U32.HI R6, RZ, 0x17, R3 ;  /* 0x00000017ff067819 */ /* 0x001fc80000011603 */
[----:B------:R-:W-:-:S05]  /*02d0*/  LOP3.LUT R6, R6, 0xff, RZ, 0xc0, !PT ;  /* 0x000000ff06067812 */ /* 0x000fca00078ec0ff */
[----:B------:R-:W-:-:S05]  /*02e0*/  VIADD R11, R6, 0xffffffff ;  /* 0xffffffff060b7836 */ /* 0x000fca0000000000 */
[----:B------:R-:W-:-:S04]  /*02f0*/  ISETP.GT.U32.AND P0, PT, R11, 0xfd, PT ;  /* 0x000000fd0b00780c */ /* 0x000fc80003f04070 */
[----:B------:R-:W-:-:S13]  /*0300*/  ISETP.GT.U32.OR P0, PT, R10, 0xfd, P0 ;  /* 0x000000fd0a00780c */ /* 0x000fda0000704470 */
[----:B------:R-:W-:Y:S01]  /*0310*/  @!P0 IMAD.MOV.U32 R9, RZ, RZ, RZ ;  /* 0x000000ffff098224 */ /* 0x000fe200078e00ff */
[----:B------:R-:W-:Y:S06]  /*0320*/  @!P0 BRA `(.L_x_28) ;  /* 0x00000000005c8947 */ /* 0x000fec0003800000 */
[----:B------:R-:W-:Y:S02]  /*0330*/  FSETP.GTU.FTZ.AND P1, PT, |R3|, +INF , PT ;  /* 0x7f8000000300780b */ /* 0x000fe40003f3c200 */
[----:B------:R-:W-:-:S04]  /*0340*/  FSETP.GTU.FTZ.AND P0, PT, |R0|, +INF , PT ;  /* 0x7f8000000000780b */ /* 0x000fc80003f1c200 */
[----:B------:R-:W-:-:S13]  /*0350*/  PLOP3.LUT P0, PT, P0, P1, PT, 0xf8, 0x8f ;  /* 0x00000000008f781c */ /* 0x000fda0000703f70 */
[----:B------:R-:W-:Y:S05]  /*0360*/  @P0 BRA `(.L_x_29) ;  /* 0x00000004004c0947 */ /* 0x000fea0003800000 */
[----:B------:R-:W-:-:S13]  /*0370*/  LOP3.LUT P0, RZ, R8, 0x7fffffff, R7, 0xc8, !PT ;  /* 0x7fffffff08ff7812 */ /* 0x000fda000780c807 */
[----:B------:R-:W-:Y:S05]  /*0380*/  @!P0 BRA `(.L_x_30) ;  /* 0x00000004003c8947 */ /* 0x000fea0003800000 */
[C---:B------:R-:W-:Y:S02]  /*0390*/  FSETP.NEU.FTZ.AND P2, PT, |R0|.reuse, +INF , PT ;  /* 0x7f8000000000780b */ /* 0x040fe40003f5d200 */
[----:B------:R-:W-:Y:S02]  /*03a0*/  FSETP.NEU.FTZ.AND P1, PT, |R3|, +INF , PT ;  /* 0x7f8000000300780b */ /* 0x000fe40003f3d200 */
[----:B------:R-:W-:-:S11]  /*03b0*/  FSETP.NEU.FTZ.AND P0, PT, |R0|, +INF , PT ;  /* 0x7f8000000000780b */ /* 0x000fd60003f1d200 */
[----:B------:R-:W-:Y:S05]  /*03c0*/  @!P1 BRA !P2, `(.L_x_30) ;  /* 0x00000004002c9947 */ /* 0x000fea0005000000 */
[----:B------:R-:W-:-:S04]  /*03d0*/  LOP3.LUT P2, RZ, R7, 0x7fffffff, RZ, 0xc0, !PT ;  /* 0x7fffffff07ff7812 */ /* 0x000fc8000784c0ff */
[----:B------:R-:W-:-:S13]  /*03e0*/  PLOP3.LUT P1, PT, P1, P2, PT, 0x2f, 0xf2 ;  /* 0x0000000000f2781c */ /* 0x000fda0000f24577 */
[----:B------:R-:W-:Y:S05]  /*03f0*/  @P1 BRA `(.L_x_31) ;  /* 0x0000000400181947 */ /* 0x000fea0003800000 */
[----:B------:R-:W-:-:S04]  /*0400*/  LOP3.LUT P1, RZ, R8, 0x7fffffff, RZ, 0xc0, !PT ;  /* 0x7fffffff08ff7812 */ /* 0x000fc8000782c0ff */
[----:B------:R-:W-:-:S13]  /*0410*/  PLOP3.LUT P0, PT, P0, P1, PT, 0x2f, 0xf2 ;  /* 0x0000000000f2781c */ /* 0x000fda0000702577 */
[----:B------:R-:W-:Y:S05]  /*0420*/  @P0 BRA `(.L_x_32) ;  /* 0x0000000400000947 */ /* 0x000fea0003800000 */
[----:B------:R-:W-:Y:S02]  /*0430*/  ISETP.GE.AND P0, PT, R10, RZ, PT ;  /* 0x000000ff0a00720c */ /* 0x000fe40003f06270 */
[----:B------:R-:W-:-:S11]  /*0440*/  ISETP.GE.AND P1, PT, R11, RZ, PT ;  /* 0x000000ff0b00720c */ /* 0x000fd60003f26270 */
[----:B------:R-:W-:Y:S02]  /*0450*/  @P0 IMAD.MOV.U32 R9, RZ, RZ, RZ ;  /* 0x000000ffff090224 */ /* 0x000fe400078e00ff */
[----:B------:R-:W-:Y:S01]  /*0460*/  @!P0 FFMA R7, R0, 1.84467440737095516160e+19, RZ ;  /* 0x5f80000000078823 */ /* 0x000fe200000000ff */
[----:B------:R-:W-:Y:S02]  /*0470*/  @!P0 IMAD.MOV.U32 R9, RZ, RZ, -0x40 ;  /* 0xffffffc0ff098424 */ /* 0x000fe400078e00ff */
[----:B------:R-:W-:Y:S02]  /*0480*/  @!P1 FFMA R8, R3, 1.84467440737095516160e+19, RZ ;  /* 0x5f80000003089823 */ /* 0x000fe400000000ff */
[----:B------:R-:W-:-:S07]  /*0490*/  @!P1 VIADD R9, R9, 0x40 ;  /* 0x0000004009099836 */ /* 0x000fce0000000000 */
.L_x_28:
[----:B------:R-:W-:Y:S01]  /*04a0*/  LEA R3, R6, 0xc0800000, 0x17 ;  /* 0xc080000006037811 */ /* 0x000fe200078eb8ff */
[----:B------:R-:W-:Y:S01]  /*04b0*/  VIADD R5, R5, 0xffffff81 ;  /* 0xffffff8105057836 */ /* 0x000fe20000000000 */
[----:B------:R-:W-:Y:S03]  /*04c0*/  BSSY.RECONVERGENT B2, `(.L_x_33) ;  /* 0x0000035000027945 */ /* 0x000fe60003800200 */
[----:B------:R-:W-:Y:S01]  /*04d0*/  IMAD.IADD R3, R8, 0x1, -R3 ;  /* 0x0000000108037824 */ /* 0x000fe200078e0a03 */
[C---:B------:R-:W-:Y:S01]  /*04e0*/  IADD3 R6, PT, PT, R5.reuse, 0x7f, -R6 ;  /* 0x0000007f05067810 */ /* 0x040fe20007ffe806 */
[----:B------:R-:W-:Y:S02]  /*04f0*/  IMAD R0, R5, -0x800000, R7 ;  /* 0xff80000005007824 */ /* 0x000fe400078e0207 */
[----:B------:R-:W0:Y:S01]  /*0500*/  MUFU.RCP R8, R3 ;  /* 0x0000000300087308 */ /* 0x000e220000001000 */
[----:B------:R-:W-:Y:S01]  /*0510*/  FADD.FTZ R11, -R3, -RZ ;  /* 0x800000ff030b7221 */ /* 0x000fe20000010100 */
[----:B------:R-:W-:-:S03]  /*0520*/  IMAD.IADD R6, R6, 0x1, R9 ;  /* 0x0000000106067824 */ /* 0x000fc600078e0209 */
[----:B0-----:R-:W-:-:S04]  /*0530*/  FFMA R13, R8, R11, 1 ;  /* 0x3f800000080d7423 */ /* 0x001fc8000000000b */
[----:B------:R-:W-:-:S04]  /*0540*/  FFMA R10, R8, R13, R8 ;  /* 0x0000000d080a7223 */ /* 0x000fc80000000008 */
[----:B------:R-:W-:-:S04]  /*0550*/  FFMA R7, R0, R10, RZ ;  /* 0x0000000a00077223 */ /* 0x000fc800000000ff */
[----:B------:R-:W-:-:S04]  /*0560*/  FFMA R8, R11, R7, R0 ;  /* 0x000000070b087223 */ /* 0x000fc80000000000 */
[----:B------:R-:W-:-:S04]  /*0570*/  FFMA R7, R10, R8, R7 ;  /* 0x000000080a077223 */ /* 0x000fc80000000007 */
[----:B------:R-:W-:-:S04]  /*0580*/  FFMA R8, R11, R7, R0 ;  /* 0x000000070b087223 */ /* 0x000fc80000000000 */
[----:B------:R-:W-:-:S05]  /*0590*/  FFMA R0, R10, R8, R7 ;  /* 0x000000080a007223 */ /* 0x000fca0000000007 */
[----:B------:R-:W-:-:S04]  /*05a0*/  SHF.R.U32.HI R3, RZ, 0x17, R0 ;  /* 0x00000017ff037819 */ /* 0x000fc80000011600 */
[----:B------:R-:W-:-:S05]  /*05b0*/  LOP3.LUT R3, R3, 0xff, RZ, 0xc0, !PT ;  /* 0x000000ff03037812 */ /* 0x000fca00078ec0ff */
[----:B------:R-:W-:-:S04]  /*05c0*/  IMAD.IADD R9, R3, 0x1, R6 ;  /* 0x0000000103097824 */ /* 0x000fc800078e0206 */
[----:B------:R-:W-:-:S05]  /*05d0*/  VIADD R3, R9, 0xffffffff ;  /* 0xffffffff09037836 */ /* 0x000fca0000000000 */
[----:B------:R-:W-:-:S13]  /*05e0*/  ISETP.GE.U32.AND P0, PT, R3, 0xfe, PT ;  /* 0x000000fe0300780c */ /* 0x000fda0003f06070 */
[----:B------:R-:W-:Y:S05]  /*05f0*/  @!P0 BRA `(.L_x_34) ;  /* 0x0000000000808947 */ /* 0x000fea0003800000 */
[----:B------:R-:W-:-:S13]  /*0600*/  ISETP.GT.AND P0, PT, R9, 0xfe, PT ;  /* 0x000000fe0900780c */ /* 0x000fda0003f04270 */
[----:B------:R-:W-:Y:S05]  /*0610*/  @P0 BRA `(.L_x_35) ;  /* 0x00000000006c0947 */ /* 0x000fea0003800000 */
[----:B------:R-:W-:-:S13]  /*0620*/  ISETP.GE.AND P0, PT, R9, 0x1, PT ;  /* 0x000000010900780c */ /* 0x000fda0003f06270 */
[----:B------:R-:W-:Y:S05]  /*0630*/  @P0 BRA `(.L_x_36) ;  /* 0x0000000000740947 */ /* 0x000fea0003800000 */
[----:B------:R-:W-:Y:S02]  /*0640*/  ISETP.GE.AND P0, PT, R9, -0x18, PT ;  /* 0xffffffe80900780c */ /* 0x000fe40003f06270 */
[----:B------:R-:W-:-:S11]  /*0650*/  LOP3.LUT R0, R0, 0x80000000, RZ, 0xc0, !PT ;  /* 0x8000000000007812 */ /* 0x000fd600078ec0ff */
[----:B------:R-:W-:Y:S05]  /*0660*/  @!P0 BRA `(.L_x_36) ;  /* 0x0000000000688947 */ /* 0x000fea0003800000 */
[CCC-:B------:R-:W-:Y:S01]  /*0670*/  FFMA.RZ R3, R10.reuse, R8.reuse, R7.reuse ;  /* 0x000000080a037223 */ /* 0x1c0fe2000000c007 */
[CCC-:B------:R-:W-:Y:S01]  /*0680*/  FFMA.RM R6, R10.reuse, R8.reuse, R7.reuse ;  /* 0x000000080a067223 */ /* 0x1c0fe20000004007 */
[C---:B------:R-:W-:Y:S02]  /*0690*/  ISETP.NE.AND P2, PT, R9.reuse, RZ, PT ;  /* 0x000000ff0900720c */ /* 0x040fe40003f45270 */
[----:B------:R-:W-:Y:S02]  /*06a0*/  ISETP.NE.AND P1, PT, R9, RZ, PT ;  /* 0x000000ff0900720c */ /* 0x000fe40003f25270 */
[----:B------:R-:W-:Y:S01]  /*06b0*/  LOP3.LUT R5, R3, 0x7fffff, RZ, 0xc0, !PT ;  /* 0x007fffff03057812 */ /* 0x000fe200078ec0ff */
[----:B------:R-:W-:Y:S01]  /*06c0*/  FFMA.RP R3, R10, R8, R7 ;  /* 0x000000080a037223 */ /* 0x000fe20000008007 */
[----:B------:R-:W-:Y:S02]  /*06d0*/  VIADD R8, R9, 0x20 ;  /* 0x0000002009087836 */ /* 0x000fe40000000000 */
[----:B------:R-:W-:Y:S01]  /*06e0*/  LOP3.LUT R5, R5, 0x800000, RZ, 0xfc, !PT ;  /* 0x0080000005057812 */ /* 0x000fe200078efcff */
[----:B------:R-:W-:Y:S01]  /*06f0*/  IMAD.MOV R7, RZ, RZ, -R9 ;  /* 0x000000ffff077224 */ /* 0x000fe200078e0a09 */
[----:B------:R-:W-:-:S02]  /*0700*/  FSETP.NEU.FTZ.AND P0, PT, R3, R6, PT ;  /* 0x000000060300720b */ /* 0x000fc40003f1d000 */
[----:B------:R-:W-:Y:S02]  /*0710*/  SHF.L.U32 R8, R5, R8, RZ ;  /* 0x0000000805087219 */ /* 0x000fe400000006ff */
[----:B------:R-:W-:Y:S02]  /*0720*/  SEL R6, R7, RZ, P2 ;  /* 0x000000ff07067207 */ /* 0x000fe40001000000 */
[----:B------:R-:W-:Y:S02]  /*0730*/  ISETP.NE.AND P1, PT, R8, RZ, P1 ;  /* 0x000000ff0800720c */ /* 0x000fe40000f25270 */
[----:B------:R-:W-:Y:S02]  /*0740*/  SHF.R.U32.HI R6, RZ, R6, R5 ;  /* 0x00000006ff067219 */ /* 0x000fe40000011605 */
[----:B------:R-:W-:Y:S02]  /*0750*/  PLOP3.LUT P0, PT, P0, P1, PT, 0xf8, 0x8f ;  /* 0x00000000008f781c */ /* 0x000fe40000703f70 */
[----:B------:R-:W-:-:S02]  /*0760*/  SHF.R.U32.HI R8, RZ, 0x1, R6 ;  /* 0x00000001ff087819 */ /* 0x000fc40000011606 */
[----:B------:R-:W-:-:S04]  /*0770*/  SEL R3, RZ, 0x1, !P0 ;  /* 0x00000001ff037807 */ /* 0x000fc80004000000 */
[----:B------:R-:W-:-:S04]  /*0780*/  LOP3.LUT R3, R3, 0x1, R8, 0xf8, !PT ;  /* 0x0000000103037812 */ /* 0x000fc800078ef808 */
[----:B------:R-:W-:-:S05]  /*0790*/  LOP3.LUT R3, R3, R6, RZ, 0xc0, !PT ;  /* 0x0000000603037212 */ /* 0x000fca00078ec0ff */
[----:B------:R-:W-:-:S05]  /*07a0*/  IMAD.IADD R3, R8, 0x1, R3 ;  /* 0x0000000108037824 */ /* 0x000fca00078e0203 */
[----:B------:R-:W-:Y:S01]  /*07b0*/  LOP3.LUT R0, R3, R0, RZ, 0xfc, !PT ;  /* 0x0000000003007212 */ /* 0x000fe200078efcff */
[----:B------:R-:W-:Y:S06]  /*07c0*/  BRA `(.L_x_36) ;  /* 0x0000000000107947 */ /* 0x000fec0003800000 */
.L_x_35:
[----:B------:R-:W-:-:S04]  /*07d0*/  LOP3.LUT R0, R0, 0x80000000, RZ, 0xc0, !PT ;  /* 0x8000000000007812 */ /* 0x000fc800078ec0ff */
[----:B------:R-:W-:Y:S01]  /*07e0*/  LOP3.LUT R0, R0, 0x7f800000, RZ, 0xfc, !PT ;  /* 0x7f80000000007812 */ /* 0x000fe200078efcff */
[----:B------:R-:W-:Y:S06]  /*07f0*/  BRA `(.L_x_36) ;  /* 0x0000000000047947 */ /* 0x000fec0003800000 */
.L_x_34:
[----:B------:R-:W-:-:S07]  /*0800*/  IMAD R0, R6, 0x800000, R0 ;  /* 0x0080000006007824 */ /* 0x000fce00078e0200 */
.L_x_36:
[----:B------:R-:W-:Y:S05]  /*0810*/  BSYNC.RECONVERGENT B2 ;  /* 0x0000000000027941 */ /* 0x000fea0003800200 */
.L_x_33:
[----:B------:R-:W-:Y:S05]  /*0820*/  BRA `(.L_x_37) ;  /* 0x0000000000207947 */ /* 0x000fea0003800000 */
.L_x_32:
[----:B------:R-:W-:-:S04]  /*0830*/  LOP3.LUT R0, R8, 0x80000000, R7, 0x48, !PT ;  /* 0x8000000008007812 */ /* 0x000fc800078e4807 */
[----:B------:R-:W-:Y:S01]  /*0840*/  LOP3.LUT R0, R0, 0x7f800000, RZ, 0xfc, !PT ;  /* 0x7f80000000007812 */ /* 0x000fe200078efcff */
[----:B------:R-:W-:Y:S06]  /*0850*/  BRA `(.L_x_37) ;  /* 0x0000000000147947 */ /* 0x000fec0003800000 */
.L_x_31:
[----:B------:R-:W-:Y:S01]  /*0860*/  LOP3.LUT R0, R8, 0x80000000, R7, 0x48, !PT ;  /* 0x8000000008007812 */ /* 0x000fe200078e4807 */
[----:B------:R-:W-:Y:S06]  /*0870*/  BRA `(.L_x_37) ;  /* 0x00000000000c7947 */ /* 0x000fec0003800000 */
.L_x_30:
[----:B------:R-:W0:Y:S01]  /*0880*/  MUFU.RSQ R0, -QNAN ;  /* 0xffc0000000007908 */ /* 0x000e220000001400 */
[----:B------:R-:W-:Y:S05]  /*0890*/  BRA `(.L_x_37) ;  /* 0x0000000000047947 */ /* 0x000fea0003800000 */
.L_x_29:
[----:B------:R-:W-:-:S07]  /*08a0*/  FADD.FTZ R0, R0, R3 ;  /* 0x0000000300007221 */ /* 0x000fce0000010000 */
.L_x_37:
[----:B------:R-:W-:Y:S05]  /*08b0*/  BSYNC.RECONVERGENT B1 ;  /* 0x0000000000017941 */ /* 0x000fea0003800200 */
.L_x_27:
[----:B------:R-:W-:-:S04]  /*08c0*/  IMAD.MOV.U32 R5, RZ, RZ, 0x0 ;  /* 0x00000000ff057424 */ /* 0x000fc800078e00ff */
[----:B0-----:R-:W-:Y:S05]  /*08d0*/  RET.REL.NODEC R4 `(_Z14MatDivideConstPffS_ii) ;  /* 0xfffffff404c87950 */ /* 0x001fea0003c3ffff */
.L_x_38:
        /* <DEDUP_REMOVED lines=10> */
.L_x_60:


//--------------------- .text._Z9MatDividePfS_S_ii --------------------------
	.section	.text._Z9MatDividePfS_S_ii,"ax",@progbits
	.align	128
        .global         _Z9MatDividePfS_S_ii
        .type           _Z9MatDividePfS_S_ii,@function
        .size           _Z9MatDividePfS_S_ii,(.L_x_61 - _Z9MatDividePfS_S_ii)
        .other          _Z9MatDividePfS_S_ii,@"STO_CUDA_ENTRY STV_DEFAULT"
_Z9MatDividePfS_S_ii:
.text._Z9MatDividePfS_S_ii:
        /* <DEDUP_REMOVED lines=17> */
[----:B0-----:R-:W-:-:S05]  /*0110*/  IMAD.WIDE R6, R2, 0x4, R6 ;  /* 0x0000000402067825 */ /* 0x001fca00078e0206 */
[----:B-1----:R-:W3:Y:S01]  /*0120*/  LDG.E R3, desc[UR4][R6.64] ;  /* 0x0000000406037981 */ /* 0x002ee2000c1e1900 */
[----:B--2---:R-:W-:-:S05]  /*0130*/  IMAD.WIDE R4, R2, 0x4, R4 ;  /* 0x0000000402047825 */ /* 0x004fca00078e0204 */
[----:B------:R-:W2:Y:S01]  /*0140*/  LDG.E R0, desc[UR4][R4.64] ;  /* 0x0000000404007981 */ /* 0x000ea2000c1e1900 */
[----:B------:R-:W-:Y:S01]  /*0150*/  BSSY.RECONVERGENT B0, `(.L_x_39) ;  /* 0x000000c000007945 */ /* 0x000fe20003800200 */
[----:B---3--:R-:W0:Y:S08]  /*0160*/  MUFU.RCP R8, R3 ;  /* 0x0000000300087308 */ /* 0x008e300000001000 */
[----:B--2---:R-:W1:Y:S01]  /*0170*/  FCHK P0, R0, R3 ;  /* 0x0000000300007302 */ /* 0x004e620000000000 */
[----:B0-----:R-:W-:-:S04]  /*0180*/  FFMA R9, -R3, R8, 1 ;  /* 0x3f80000003097423 */ /* 0x001fc80000000108 */
[----:B------:R-:W-:-:S04]  /*0190*/  FFMA R9, R8, R9, R8 ;  /* 0x0000000908097223 */ /* 0x000fc80000000008 */
[----:B------:R-:W-:-:S04]  /*01a0*/  FFMA R8, R0, R9, RZ ;  /* 0x0000000900087223 */ /* 0x000fc800000000ff */
[----:B------:R-:W-:-:S04]  /*01b0*/  FFMA R10, -R3, R8, R0 ;  /* 0x00000008030a7223 */ /* 0x000fc80000000100 */
[----:B------:R-:W-:Y:S01]  /*01c0*/  FFMA R9, R9, R10, R8 ;  /* 0x0000000a09097223 */ /* 0x000fe20000000008 */
[----:B-1----:R-:W-:Y:S06]  /*01d0*/  @!P0 BRA `(.L_x_40) ;  /* 0x00000000000c8947 */ /* 0x002fec0003800000 */
[----:B------:R-:W-:-:S07]  /*01e0*/  MOV R4, 0x200 ;  /* 0x0000020000047802 */ /* 0x000fce0000000f00 */
[----:B------:R-:W-:Y:S05]  /*01f0*/  CALL.REL.NOINC `($__internal_2_$__cuda_sm3x_div_rn_noftz_f32_slowpath) ;  /* 0x0000000000187944 */ /* 0x000fea0003c00000 */
[----:B------:R-:W-:-:S07]  /*0200*/  IMAD.MOV.U32 R9, RZ, RZ, R0 ;  /* 0x000000ffff097224 */ /* 0x000fce00078e0000 */
.L_x_40:
[----:B------:R-:W-:Y:S05]  /*0210*/  BSYNC.RECONVERGENT B0 ;  /* 0x0000000000007941 */ /* 0x000fea0003800200 */
.L_x_39:
[----:B------:R-:W0:Y:S02]  /*0220*/  LDC.64 R4, c[0x0][0x390] ;  /* 0x0000e400ff047b82 */ /* 0x000e240000000a00 */
[----:B0-----:R-:W-:-:S05]  /*0230*/  IMAD.WIDE R2, R2, 0x4, R4 ;  /* 0x0000000402027825 */ /* 0x001fca00078e0204 */
[----:B------:R-:W-:Y:S01]  /*0240*/  STG.E desc[UR4][R2.64], R9 ;  /* 0x0000000902007986 */ /* 0x000fe2000c101904 */
[----:B------:R-:W-:Y:S05]  /*0250*/  EXIT ;  /* 0x000000000000794d */ /* 0x000fea0003800000 */
        .weak           $__internal_2_$__cuda_sm3x_div_rn_noftz_f32_slowpath
        .type           $__internal_2_$__cuda_sm3x_div_rn_noftz_f32_slowpath,@function
        .size           $__internal_2_$__cuda_sm3x_div_rn_noftz_f32_slowpath,(.L_x_61 - $__internal_2_$__cuda_sm3x_div_rn_noftz_f32_slowpath)
$__internal_2_$__cuda_sm3x_div_rn_noftz_f32_slowpath:
[--C-:B------:R-:W-:Y:S01]  /*0260*/  SHF.R.U32.HI R6, RZ, 0x17, R3.reuse ;  /* 0x00000017ff067819 */ /* 0x100fe20000011603 */
[----:B------:R-:W-:Y:S01]  /*0270*/  BSSY.RECONVERGENT B1, `(.L_x_41) ;  /* 0x0000064000017945 */ /* 0x000fe20003800200 */
[--C-:B------:R-:W-:Y:S01]  /*0280*/  SHF.R.U32.HI R5, RZ, 0x17, R0.reuse ;  /* 0x00000017ff057819 */ /* 0x100fe20000011600 */
[----:B------:R-:W-:Y:S01]  /*0290*/  IMAD.MOV.U32 R7, RZ, RZ, R0 ;  /* 0x000000ffff077224 */ /* 0x000fe200078e0000 */
[----:B------:R-:W-:Y:S01]  /*02a0*/  LOP3.LUT R6, R6, 0xff, RZ, 0xc0, !PT ;  /* 0x000000ff06067812 */ /* 0x000fe200078ec0ff */
[----:B------:R-:W-:Y:S01]  /*02b0*/  IMAD.MOV.U32 R8, RZ, RZ, R3 ;  /* 0x000000ffff087224 */ /* 0x000fe200078e0003 */
[----:B------:R-:W-:-:S03]  /*02c0*/  LOP3.LUT R5, R5, 0xff, RZ, 0xc0, !PT ;  /* 0x000000ff05057812 */ /* 0x000fc600078ec0ff */
[----:B------:R-:W-:Y:S02]  /*02d0*/  VIADD R11, R6, 0xffffffff ;  /* 0xffffffff060b7836 */ /* 0x000fe40000000000 */
[----:B------:R-:W-:-:S03]  /*02e0*/  VIADD R10, R5, 0xffffffff ;  /* 0xffffffff050a7836 */ /* 0x000fc60000000000 */
        /* <DEDUP_REMOVED lines=27> */
.L_x_42:
        /* <DEDUP_REMOVED lines=51> */
.L_x_49:
[----:B------:R-:W-:-:S04]  /*07d0*/  LOP3.LUT R0, R0, 0x80000000, RZ, 0xc0, !PT ;  /* 0x8000000000007812 */ /* 0x000fc800078ec0ff */
[----:B------:R-:W-:Y:S01]  /*07e0*/  LOP3.LUT R0, R0, 0x7f800000, RZ, 0xfc, !PT ;  /* 0x7f80000000007812 */ /* 0x000fe200078efcff */
[----:B------:R-:W-:Y:S06]  /*07f0*/  BRA `(.L_x_50) ;  /* 0x0000000000047947 */ /* 0x000fec0003800000 */
.L_x_48:
[----:B------:R-:W-:-:S07]  /*0800*/  IMAD R0, R6, 0x800000, R0 ;  /* 0x0080000006007824 */ /* 0x000fce00078e0200 */
.L_x_50:
[----:B------:R-:W-:Y:S05]  /*0810*/  BSYNC.RECONVERGENT B2 ;  /* 0x0000000000027941 */ /* 0x000fea0003800200 */
.L_x_47:
[----:B------:R-:W-:Y:S05]  /*0820*/  BRA `(.L_x_51) ;  /* 0x0000000000207947 */ /* 0x000fea0003800000 */
.L_x_46:
[----:B------:R-:W-:-:S04]  /*0830*/  LOP3.LUT R0, R8, 0x80000000, R7, 0x48, !PT ;  /* 0x8000000008007812 */ /* 0x000fc800078e4807 */
[----:B------:R-:W-:Y:S01]  /*0840*/  LOP3.LUT R0, R0, 0x7f800000, RZ, 0xfc, !PT ;  /* 0x7f80000000007812 */ /* 0x000fe200078efcff */
[----:B------:R-:W-:Y:S06]  /*0850*/  BRA `(.L_x_51) ;  /* 0x0000000000147947 */ /* 0x000fec0003800000 */
.L_x_45:
[----:B------:R-:W-:Y:S01]  /*0860*/  LOP3.LUT R0, R8, 0x80000000, R7, 0x48, !PT ;  /* 0x8000000008007812 */ /* 0x000fe200078e4807 */
[----:B------:R-:W-:Y:S06]  /*0870*/  BRA `(.L_x_51) ;  /* 0x00000000000c7947 */ /* 0x000fec0003800000 */
.L_x_44:
[----:B------:R-:W0:Y:S01]  /*0880*/  MUFU.RSQ R0, -QNAN ;  /* 0xffc0000000007908 */ /* 0x000e220000001400 */
[----:B------:R-:W-:Y:S05]  /*0890*/  BRA `(.L_x_51) ;  /* 0x0000000000047947 */ /* 0x000fea0003800000 */
.L_x_43:
[----:B------:R-:W-:-:S07]  /*08a0*/  FADD.FTZ R0, R0, R3 ;  /* 0x0000000300007221 */ /* 0x000fce0000010000 */
.L_x_51:
[----:B------:R-:W-:Y:S05]  /*08b0*/  BSYNC.RECONVERGENT B1 ;  /* 0x0000000000017941 */ /* 0x000fea0003800200 */
.L_x_41:
[----:B------:R-:W-:-:S04]  /*08c0*/  IMAD.MOV.U32 R5, RZ, RZ, 0x0 ;  /* 0x00000000ff057424 */ /* 0x000fc800078e00ff */
[----:B0-----:R-:W-:Y:S05]  /*08d0*/  RET.REL.NODEC R4 `(_Z9MatDividePfS_S_ii) ;  /* 0xfffffff404c87950 */ /* 0x001fea0003c3ffff */
.L_x_52:
        /* <DEDUP_REMOVED lines=10> */
.L_x_61:


//--------------------- .text._Z12MatMultConstPffS_ii --------------------------
	.section	.text._Z12MatMultConstPffS_ii,"ax",@progbits
	.align	128
        .global         _Z12MatMultConstPffS_ii
        .type           _Z12MatMultConstPffS_ii,@function
        .size           _Z12MatMultConstPffS_ii,(.L_x_72 - _Z12MatMultConstPffS_ii)
        .other          _Z12MatMultConstPffS_ii,@"STO_CUDA_ENTRY STV_DEFAULT"
_Z12MatMultConstPffS_ii:
.text._Z12MatMultConstPffS_ii:
        /* <DEDUP_REMOVED lines=15> */
[----:B------:R-:W-:Y:S01]  /*00f0*/  IMAD R7, R5, UR7, R0 ;  /* 0x0000000705077c24 */ /* 0x000fe2000f8e0200 */
[----:B------:R-:W2:Y:S05]  /*0100*/  LDCU UR6, c[0x0][0x388] ;  /* 0x00007100ff0677ac */ /* 0x000eaa0008000800 */
[----:B------:R-:W3:Y:S01]  /*0110*/  LDC.64 R4, c[0x0][0x390] ;  /* 0x0000e400ff047b82 */ /* 0x000ee20000000a00 */
[----:B0-----:R-:W-:-:S06]  /*0120*/  IMAD.WIDE R2, R7, 0x4, R2 ;  /* 0x0000000407027825 */ /* 0x001fcc00078e0202 */
[----:B-1----:R-:W2:Y:S01]  /*0130*/  LDG.E R2, desc[UR4][R2.64] ;  /* 0x0000000402027981 */ /* 0x002ea2000c1e1900 */
[----:B---3--:R-:W-:-:S04]  /*0140*/  IMAD.WIDE R4, R7, 0x4, R4 ;  /* 0x0000000407047825 */ /* 0x008fc800078e0204 */
[----:B--2---:R-:W-:-:S05]  /*0150*/  FMUL R7, R2, UR6 ;  /* 0x0000000602077c20 */ /* 0x004fca0008400000 */
[----:B------:R-:W-:Y:S01]  /*0160*/  STG.E desc[UR4][R4.64], R7 ;  /* 0x0000000704007986 */ /* 0x000fe2000c101904 */
[----:B------:R-:W-:Y:S05]  /*0170*/  EXIT ;  /* 0x000000000000794d */ /* 0x000fea0003800000 */
.L_x_53:
        /* <DEDUP_REMOVED lines=16> */
.L_x_72:


//--------------------- .text._Z7MatMultPfS_S_ii  --------------------------
	.section	.text._Z7MatMultPfS_S_ii,"ax",@progbits
	.align	128
        .global         _Z7MatMultPfS_S_ii
        .type           _Z7MatMultPfS_S_ii,@function
        .size           _Z7MatMultPfS_S_ii,(.L_x_73 - _Z7MatMultPfS_S_ii)
        .other          _Z7MatMultPfS_S_ii,@"STO_CUDA_ENTRY STV_DEFAULT"
_Z7MatMultPfS_S_ii:
.text._Z7MatMultPfS_S_ii:
        /* <DEDUP_REMOVED lines=16> */
[----:B------:R-:W2:Y:S08]  /*0100*/  LDC.64 R4, c[0x0][0x388] ;  /* 0x0000e200ff047b82 */ /* 0x000eb00000000a00 */
[----:B------:R-:W3:Y:S01]  /*0110*/  LDC.64 R6, c[0x0][0x390] ;  /* 0x0000e400ff067b82 */ /* 0x000ee20000000a00 */
[----:B0-----:R-:W-:-:S06]  /*0120*/  IMAD.WIDE R2, R9, 0x4, R2 ;  /* 0x0000000409027825 */ /* 0x001fcc00078e0202 */
[----:B-1----:R-:W4:Y:S01]  /*0130*/  LDG.E R2, desc[UR4][R2.64] ;  /* 0x0000000402027981 */ /* 0x002f22000c1e1900 */
[----:B--2---:R-:W-:-:S06]  /*0140*/  IMAD.WIDE R4, R9, 0x4, R4 ;  /* 0x0000000409047825 */ /* 0x004fcc00078e0204 */
[----:B------:R-:W4:Y:S01]  /*0150*/  LDG.E R5, desc[UR4][R4.64] ;  /* 0x0000000404057981 */ /* 0x000f22000c1e1900 */
[----:B---3--:R-:W-:-:S04]  /*0160*/  IMAD.WIDE R6, R9, 0x4, R6 ;  /* 0x0000000409067825 */ /* 0x008fc800078e0206 */
[----:B----4-:R-:W-:-:S05]  /*0170*/  FMUL R9, R2, R5 ;  /* 0x0000000502097220 */ /* 0x010fca0000400000 */
[----:B------:R-:W-:Y:S01]  /*0180*/  STG.E desc[UR4][R6.64], R9 ;  /* 0x0000000906007986 */ /* 0x000fe2000c101904 */
[----:B------:R-:W-:Y:S05]  /*0190*/  EXIT ;  /* 0x000000000000794d */ /* 0x000fea0003800000 */
.L_x_54:
        /* <DEDUP_REMOVED lines=14> */
.L_x_73:


//--------------------- .text._Z16MatSubtractConstPffS_ii --------------------------
	.section	.text._Z16MatSubtractConstPffS_ii,"ax",@progbits
	.align	128
        .global         _Z16MatSubtractConstPffS_ii
        .type           _Z16MatSubtractConstPffS_ii,@function
        .size           _Z16MatSubtractConstPffS_ii,(.L_x_74 - _Z16MatSubtractConstPffS_ii)
        .other          _Z16MatSubtractConstPffS_ii,@"STO_CUDA_ENTRY STV_DEFAULT"
_Z16MatSubtractConstPffS_ii:
.text._Z16MatSubtractConstPffS_ii:
        /* <DEDUP_REMOVED lines=21> */
[----:B--2---:R-:W-:-:S05]  /*0150*/  FADD R7, R2, -UR6 ;  /* 0x8000000602077e21 */ /* 0x004fca0008000000 */
[----:B------:R-:W-:Y:S01]  /*0160*/  STG.E desc[UR4][R4.64], R7 ;  /* 0x0000000704007986 */ /* 0x000fe2000c101904 */
[----:B------:R-:W-:Y:S05]  /*0170*/  EXIT ;  /* 0x000000000000794d */ /* 0x000fea0003800000 */
.L_x_55:
        /* <DEDUP_REMOVED lines=16> */
.L_x_74:


//--------------------- .text._Z11MatSubtractPfS_S_ii --------------------------
	.section	.text._Z11MatSubtractPfS_S_ii,"ax",@progbits
	.align	128
        .global         _Z11MatSubtractPfS_S_ii
        .type           _Z11MatSubtractPfS_S_ii,@function
        .size           _Z11MatSubtractPfS_S_ii,(.L_x_75 - _Z11MatSubtractPfS_S_ii)
        .other          _Z11MatSubtractPfS_S_ii,@"STO_CUDA_ENTRY STV_DEFAULT"
_Z11MatSubtractPfS_S_ii:
.text._Z11MatSubtractPfS_S_ii:
        /* <DEDUP_REMOVED lines=23> */
[----:B----4-:R-:W-:-:S05]  /*0170*/  FADD R9, R2, -R5 ;  /* 0x8000000502097221 */ /* 0x010fca0000000000 */
[----:B------:R-:W-:Y:S01]  /*0180*/  STG.E desc[UR4][R6.64], R9 ;  /* 0x0000000906007986 */ /* 0x000fe2000c101904 */
[----:B------:R-:W-:Y:S05]  /*0190*/  EXIT ;  /* 0x000000000000794d */ /* 0x000fea0003800000 */
.L_x_56:
        /* <DEDUP_REMOVED lines=14> */
.L_x_75:


//--------------------- .text._Z11MatAddConstPffS_ii --------------------------
	.section	.text._Z11MatAddConstPffS_ii,"ax",@progbits
	.align	128
        .global         _Z11MatAddConstPffS_ii
        .type           _Z11MatAddConstPffS_ii,@function
        .size           _Z11MatAddConstPffS_ii,(.L_x_76 - _Z11MatAddConstPffS_ii)
        .other          _Z11MatAddConstPffS_ii,@"STO_CUDA_ENTRY STV_DEFAULT"
_Z11MatAddConstPffS_ii:
.text._Z11MatAddConstPffS_ii:
        /* <DEDUP_REMOVED lines=21> */
[----:B--2---:R-:W-:-:S05]  /*0150*/  FADD R7, R2, UR6 ;  /* 0x0000000602077e21 */ /* 0x004fca0008000000 */
[----:B------:R-:W-:Y:S01]  /*0160*/  STG.E desc[UR4][R4.64], R7 ;  /* 0x0000000704007986 */ /* 0x000fe2000c101904 */
[----:B------:R-:W-:Y:S05]  /*0170*/  EXIT ;  /* 0x000000000000794d */ /* 0x000fea0003800000 */
.L_x_57:
        /* <DEDUP_REMOVED lines=16> */
.L_x_76:


//--------------------- .text._Z6MatAddPfS_S_ii   --------------------------
	.section	.text._Z6MatAddPfS_S_ii,"ax",@progbits
	.align	128
        .global         _Z6MatAddPfS_S_ii
        .type           _Z6MatAddPfS_S_ii,@function
        .size           _Z6MatAddPfS_S_ii,(.L_x_77 - _Z6MatAddPfS_S_ii)
        .other          _Z6MatAddPfS_S_ii,@"STO_CUDA_ENTRY STV_DEFAULT"
_Z6MatAddPfS_S_ii:
.text._Z6MatAddPfS_S_ii:
        /* <DEDUP_REMOVED lines=23> */
[----:B----4-:R-:W-:-:S05]  /*0170*/  FADD R9, R2, R5 ;  /* 0x0000000502097221 */ /* 0x010fca0000000000 */
[----:B------:R-:W-:Y:S01]  /*0180*/  STG.E desc[UR4][R6.64], R9 ;  /* 0x0000000906007986 */ /* 0x000fe2000c101904 */
[----:B------:R-:W-:Y:S05]  /*0190*/  EXIT ;  /* 0x000000000000794d */ /* 0x000fea0003800000 */
.L_x_58:
        /* <DEDUP_REMOVED lines=14> */
.L_x_77:


//--------------------- .nv.shared.reserved.0     --------------------------
	.section	.nv.shared.reserved.0,"aw",@nobits
	.weak		__nv_reservedSMEM_offset_0_alias
	.size		__nv_reservedSMEM_offset_0_alias, 0, 64
	.other		__nv_reservedSMEM_offset_0_alias,@"STO_CUDA_RESERVED_SHARED STV_DEFAULT"
__nv_reservedSMEM_offset_0_alias:
	.zero		0
	.zero		64


//--------------------- .nv.constant0._Z11MatConvolvePfS_S_iiii --------------------------
	.section	.nv.constant0._Z11MatConvolvePfS_S_iiii,"a",@progbits
	.sectionflags	@""
	.align	4
.nv.constant0._Z11MatConvolvePfS_S_iiii:
	.zero		936


//--------------------- .nv.constant0._Z10MatisEqualPfS_S_ii --------------------------
	.section	.nv.constant0._Z10MatisEqualPfS_S_ii,"a",@progbits
	.sectionflags	@""
	.align	4
.nv.constant0._Z10MatisEqualPfS_S_ii:
	.zero		928


//--------------------- .nv.constant0._Z6MatLogPfS_ii --------------------------
	.section	.nv.constant0._Z6MatLogPfS_ii,"a",@progbits
	.sectionflags	@""
	.align	4
.nv.constant0._Z6MatLogPfS_ii:
	.zero		920


//--------------------- .nv.constant0._Z9MatArctanPfS_ii --------------------------
	.section	.nv.constant0._Z9MatArctanPfS_ii,"a",@progbits
	.sectionflags	@""
	.align	4
.nv.constant0._Z9MatArctanPfS_ii:
	.zero		920


//--------------------- .nv.constant0._Z6MatAbsPfS_ii --------------------------
	.section	.nv.constant0._Z6MatAbsPfS_ii,"a",@progbits
	.sectionflags	@""
	.align	4
.nv.constant0._Z6MatAbsPfS_ii:
	.zero		920


//--------------------- .nv.constant0._Z6MatExpPfS_ii --------------------------
	.section	.nv.constant0._Z6MatExpPfS_ii,"a",@progbits
	.sectionflags	@""
	.align	4
.nv.constant0._Z6MatExpPfS_ii:
	.zero		920


//--------------------- .nv.constant0._Z7MatSqrtPfS_ii --------------------------
	.section	.nv.constant0._Z7MatSqrtPfS_ii,"a",@progbits
	.sectionflags	@""
	.align	4
.nv.constant0._Z7MatSqrtPfS_ii:
	.zero		920


//--------------------- .nv.constant0._Z6MatPowPffS_ii --------------------------
	.section	.nv.constant0._Z6MatPowPffS_ii,"a",@progbits
	.sectionflags	@""
	.align	4
.nv.constant0._Z6MatPowPffS_ii:
	.zero		928


//--------------------- .nv.constant0._Z14MatDivideConstPffS_ii --------------------------
	.section	.nv.constant0._Z14MatDivideConstPffS_ii,"a",@progbits
	.sectionflags	@""
	.align	4
.nv.constant0._Z14MatDivideConstPffS_ii:
	.zero		928


//--------------------- .nv.constant0._Z9MatDividePfS_S_ii --------------------------
	.section	.nv.constant0._Z9MatDividePfS_S_ii,"a",@progbits
	.sectionflags	@""
	.align	4
.nv.constant0._Z9MatDividePfS_S_ii:
	.zero		928


//--------------------- .nv.constant0._Z12MatMultConstPffS_ii --------------------------
	.section	.nv.constant0._Z12MatMultConstPffS_ii,"a",@progbits
	.sectionflags	@""
	.align	4
.nv.constant0._Z12MatMultConstPffS_ii:
	.zero		928


//--------------------- .nv.constant0._Z7MatMultPfS_S_ii --------------------------
	.section	.nv.constant0._Z7MatMultPfS_S_ii,"a",@progbits
	.sectionflags	@""
	.align	4
.nv.constant0._Z7MatMultPfS_S_ii:
	.zero		928


//--------------------- .nv.constant0._Z16MatSubtractConstPffS_ii --------------------------
	.section	.nv.constant0._Z16MatSubtractConstPffS_ii,"a",@progbits
	.sectionflags	@""
	.align	4
.nv.constant0._Z16MatSubtractConstPffS_ii:
	.zero		928


//--------------------- .nv.constant0._Z11MatSubtractPfS_S_ii --------------------------
	.section	.nv.constant0._Z11MatSubtractPfS_S_ii,"a",@progbits
	.sectionflags	@""
	.align	4
.nv.constant0._Z11MatSubtractPfS_S_ii:
	.zero		928


//--------------------- .nv.constant0._Z11MatAddConstPffS_ii --------------------------
	.section	.nv.constant0._Z11MatAddConstPffS_ii,"a",@progbits
	.sectionflags	@""
	.align	4
.nv.constant0._Z11MatAddConstPffS_ii:
	.zero		928


//--------------------- .nv.constant0._Z6MatAddPfS_S_ii --------------------------
	.section	.nv.constant0._Z6MatAddPfS_S_ii,"a",@progbits
	.sectionflags	@""
	.align	4
.nv.constant0._Z6MatAddPfS_S_ii:
	.zero		928


//--------------------- SYMBOLS --------------------------

	.type		.nv.reservedSmem.offset0,@object
	.size		.nv.reservedSmem.offset0,0x4
